	.target	sm_90a

	.elftype	@"ET_EXEC"


//--------------------- .note.nv.tkinfo           --------------------------
	.section	.note.nv.tkinfo,"",@"SHT_NOTE"
	.sectionflags	@"SHF_NOTE_NV_TKINFO"
	.tkinfo
        /*0018*/ 	.word	0x00000002
        /*0030*/ 	.string	""
        /*0030*/ 	.string	"ptxas"
        /*0030*/ 	.string	"Cuda compilation tools, release 13.0, V13.0.88"
        /*0030*/ 	.string	"Build cuda_13.0.r13.0/compiler.36424714_0"
        /*0030*/ 	.string	"-arch sm_90a -m 64 "



//--------------------- .note.nv.cuinfo           --------------------------
	.section	.note.nv.cuinfo,"",@"SHT_NOTE"
	.sectionflags	@"SHF_NOTE_NV_CUINFO"
        /*0018*/ 	.short	0x0002
        /*001a*/ 	.short	0x005a
        /*001c*/ 	.short	0x0082
	.zero		2


//--------------------- .nv.info                  --------------------------
	.section	.nv.info,"",@"SHT_CUDA_INFO"
	.align	4


	//----- nvinfo : EIATTR_REGCOUNT
	.align		4
        /*0000*/ 	.byte	0x04, 0x2f
        /*0002*/ 	.short	(.L_15 - .L_14)
	.align		4
.L_14:
        /*0004*/ 	.word	index@(_ZN7cutlass13device_kernelINS_4gemm6kernel13GemmUniversalIN4cute5tupleIJiiiiEEENS1_10collective13CollectiveMmaINS1_34MainloopSm90TmaGmmaWarpSpecializedILi15ENS5_IJNS4_1CILi2EEENSA_ILi1EEESC_EEENS1_35KernelTmaWarpSpecializedCooperativeEEENS5_IJNSA_ILi384EEENSA_ILi80EEENSA_ILi16EEEEEENS_10bfloat16_tENS5_IJlSC_lEEESK_SL_NS4_8TiledMMAINS4_8MMA_AtomIJNS4_4SM904GMMA27MMA_64x16x16_F32BF16BF16_SSILNSP_5MajorE0ELSR_0ELNSP_7ScaleInE1ELSS_1EEEEEENS4_6LayoutISD_NS5_IJSC_NSA_ILi0EEESW_EEEEENS5_IJNS4_10UnderscoreESZ_SZ_EEEEENS4_13SM90_TMA_LOADENS4_14ComposedLayoutINS4_7SwizzleILi1ELi4ELi3EEENS4_18smem_ptr_flag_bitsILi16EEENSV_INS5_IJNSA_ILi8EEESI_EEENS5_IJSI_SC_EEEEEEEvNS4_8identityENS4_23SM90_TMA_LOAD_MULTICASTES1C_vS1D_EENS_8epilogue10collective6detail29Sm90TmaWarpSpecializedAdapterINS1H_15DefaultEpilogueISK_SL_SL_NS1G_6thread17LinearCombinationISK_Li1EffLNS1L_9ScaleType4KindE0ELNS_15FloatRoundStyleE2ESK_EENS1_15EpilogueDefaultEEEEEvvEEEEvNT_6ParamsE)
        /*0008*/ 	.word	0x000000a8


	//----- nvinfo : EIATTR_FRAME_SIZE
	.align		4
.L_15:
        /*000c*/ 	.byte	0x04, 0x11
        /*000e*/ 	.short	(.L_17 - .L_16)
	.align		4
.L_16:
        /*0010*/ 	.word	index@(_ZN7cutlass13device_kernelINS_4gemm6kernel13GemmUniversalIN4cute5tupleIJiiiiEEENS1_10collective13CollectiveMmaINS1_34MainloopSm90TmaGmmaWarpSpecializedILi15ENS5_IJNS4_1CILi2EEENSA_ILi1EEESC_EEENS1_35KernelTmaWarpSpecializedCooperativeEEENS5_IJNSA_ILi384EEENSA_ILi80EEENSA_ILi16EEEEEENS_10bfloat16_tENS5_IJlSC_lEEESK_SL_NS4_8TiledMMAINS4_8MMA_AtomIJNS4_4SM904GMMA27MMA_64x16x16_F32BF16BF16_SSILNSP_5MajorE0ELSR_0ELNSP_7ScaleInE1ELSS_1EEEEEENS4_6LayoutISD_NS5_IJSC_NSA_ILi0EEESW_EEEEENS5_IJNS4_10UnderscoreESZ_SZ_EEEEENS4_13SM90_TMA_LOADENS4_14ComposedLayoutINS4_7SwizzleILi1ELi4ELi3EEENS4_18smem_ptr_flag_bitsILi16EEENSV_INS5_IJNSA_ILi8EEESI_EEENS5_IJSI_SC_EEEEEEEvNS4_8identityENS4_23SM90_TMA_LOAD_MULTICASTES1C_vS1D_EENS_8epilogue10collective6detail29Sm90TmaWarpSpecializedAdapterINS1H_15DefaultEpilogueISK_SL_SL_NS1G_6thread17LinearCombinationISK_Li1EffLNS1L_9ScaleType4KindE0ELNS_15FloatRoundStyleE2ESK_EENS1_15EpilogueDefaultEEEEEvvEEEEvNT_6ParamsE)
        /*0014*/ 	.word	0x00000000


	//----- nvinfo : EIATTR_MIN_STACK_SIZE
	.align		4
.L_17:
        /*0018*/ 	.byte	0x04, 0x12
        /*001a*/ 	.short	(.L_19 - .L_18)
	.align		4
.L_18:
        /*001c*/ 	.word	index@(_ZN7cutlass13device_kernelINS_4gemm6kernel13GemmUniversalIN4cute5tupleIJiiiiEEENS1_10collective13CollectiveMmaINS1_34MainloopSm90TmaGmmaWarpSpecializedILi15ENS5_IJNS4_1CILi2EEENSA_ILi1EEESC_EEENS1_35KernelTmaWarpSpecializedCooperativeEEENS5_IJNSA_ILi384EEENSA_ILi80EEENSA_ILi16EEEEEENS_10bfloat16_tENS5_IJlSC_lEEESK_SL_NS4_8TiledMMAINS4_8MMA_AtomIJNS4_4SM904GMMA27MMA_64x16x16_F32BF16BF16_SSILNSP_5MajorE0ELSR_0ELNSP_7ScaleInE1ELSS_1EEEEEENS4_6LayoutISD_NS5_IJSC_NSA_ILi0EEESW_EEEEENS5_IJNS4_10UnderscoreESZ_SZ_EEEEENS4_13SM90_TMA_LOADENS4_14ComposedLayoutINS4_7SwizzleILi1ELi4ELi3EEENS4_18smem_ptr_flag_bitsILi16EEENSV_INS5_IJNSA_ILi8EEESI_EEENS5_IJSI_SC_EEEEEEEvNS4_8identityENS4_23SM90_TMA_LOAD_MULTICASTES1C_vS1D_EENS_8epilogue10collective6detail29Sm90TmaWarpSpecializedAdapterINS1H_15DefaultEpilogueISK_SL_SL_NS1G_6thread17LinearCombinationISK_Li1EffLNS1L_9ScaleType4KindE0ELNS_15FloatRoundStyleE2ESK_EENS1_15EpilogueDefaultEEEEEvvEEEEvNT_6ParamsE)
        /*0020*/ 	.word	0x00000000
.L_19:


//--------------------- .nv.compat                --------------------------
	.section	.nv.compat,"",@"SHT_CUDA_COMPAT_INFO"
	.align	4
        /*0000*/ 	.byte	0x02, 0x09, 0x01, 0x00, 0x02, 0x02, 0x04, 0x00, 0x02, 0x05, 0x05, 0x00, 0x03, 0x07, 0x01, 0x01
        /*0010*/ 	.byte	0x02, 0x03, 0x01, 0x00, 0x02, 0x06, 0x01, 0x00, 0x04, 0x0b, 0x08, 0x00, 0x00, 0x00, 0x00, 0x00
        /*0020*/ 	.byte	0x00, 0x00, 0x00, 0x00


//--------------------- .nv.info._ZN7cutlass13device_kernelINS_4gemm6kernel13GemmUniversalIN4cute5tupleIJiiiiEEENS1_10collective13CollectiveMmaINS1_34MainloopSm90TmaGmmaWarpSpecializedILi15ENS5_IJNS4_1CILi2EEENSA_ILi1EEESC_EEENS1_35KernelTmaWarpSpecializedCooperativeEEENS5_IJNSA_ILi384EEENSA_ILi80EEENSA_ILi16EEEEEENS_10bfloat16_tENS5_IJlSC_lEEESK_SL_NS4_8TiledMMAINS4_8MMA_AtomIJNS4_4SM904GMMA27MMA_64x16x16_F32BF16BF16_SSILNSP_5MajorE0ELSR_0ELNSP_7ScaleInE1ELSS_1EEEEEENS4_6LayoutISD_NS5_IJSC_NSA_ILi0EEESW_EEEEENS5_IJNS4_10UnderscoreESZ_SZ_EEEEENS4_13SM90_TMA_LOADENS4_14ComposedLayoutINS4_7SwizzleILi1ELi4ELi3EEENS4_18smem_ptr_flag_bitsILi16EEENSV_INS5_IJNSA_ILi8EEESI_EEENS5_IJSI_SC_EEEEEEEvNS4_8identityENS4_23SM90_TMA_LOAD_MULTICASTES1C_vS1D_EENS_8epilogue10collective6detail29Sm90TmaWarpSpecializedAdapterINS1H_15DefaultEpilogueISK_SL_SL_NS1G_6thread17LinearCombinationISK_Li1EffLNS1L_9ScaleType4KindE0ELNS_15FloatRoundStyleE2ESK_EENS1_15EpilogueDefaultEEEEEvvEEEEvNT_6ParamsE --------------------------
	.section	.nv.info._ZN7cutlass13device_kernelINS_4gemm6kernel13GemmUniversalIN4cute5tupleIJiiiiEEENS1_10collective13CollectiveMmaINS1_34MainloopSm90TmaGmmaWarpSpecializedILi15ENS5_IJNS4_1CILi2EEENSA_ILi1EEESC_EEENS1_35KernelTmaWarpSpecializedCooperativeEEENS5_IJNSA_ILi384EEENSA_ILi80EEENSA_ILi16EEEEEENS_10bfloat16_tENS5_IJlSC_lEEESK_SL_NS4_8TiledMMAINS4_8MMA_AtomIJNS4_4SM904GMMA27MMA_64x16x16_F32BF16BF16_SSILNSP_5MajorE0ELSR_0ELNSP_7ScaleInE1ELSS_1EEEEEENS4_6LayoutISD_NS5_IJSC_NSA_ILi0EEESW_EEEEENS5_IJNS4_10UnderscoreESZ_SZ_EEEEENS4_13SM90_TMA_LOADENS4_14ComposedLayoutINS4_7SwizzleILi1ELi4ELi3EEENS4_18smem_ptr_flag_bitsILi16EEENSV_INS5_IJNSA_ILi8EEESI_EEENS5_IJSI_SC_EEEEEEEvNS4_8identityENS4_23SM90_TMA_LOAD_MULTICASTES1C_vS1D_EENS_8epilogue10collective6detail29Sm90TmaWarpSpecializedAdapterINS1H_15DefaultEpilogueISK_SL_SL_NS1G_6thread17LinearCombinationISK_Li1EffLNS1L_9ScaleType4KindE0ELNS_15FloatRoundStyleE2ESK_EENS1_15EpilogueDefaultEEEEEvvEEEEvNT_6ParamsE,"",@"SHT_CUDA_INFO"
	.sectionflags	@""
	.align	4


	//----- nvinfo : EIATTR_CUDA_API_VERSION
	.align		4
        /*0000*/ 	.byte	0x04, 0x37
        /*0002*/ 	.short	(.L_21 - .L_20)
.L_20:
        /*0004*/ 	.word	0x00000082


	//----- nvinfo : EIATTR_KPARAM_INFO
	.align		4
.L_21:
        /*0008*/ 	.byte	0x04, 0x17
        /*000a*/ 	.short	(.L_23 - .L_22)
.L_22:
        /*000c*/ 	.word	0x00000000
        /*0010*/ 	.short	0x0000
        /*0012*/ 	.short	0x0070
        /*0014*/ 	.byte	0x00, 0xf0, 0x01, 0x10


	//----- nvinfo : EIATTR_SPARSE_MMA_MASK
	.align		4
.L_23:
        /*0018*/ 	.byte	0x03, 0x50
        /*001a*/ 	.short	0x0000


	//----- nvinfo : EIATTR_MAXREG_COUNT
	.align		4
        /*001c*/ 	.byte	0x03, 0x1b
        /*001e*/ 	.short	0x00a8


	//----- nvinfo : EIATTR_NUM_BARRIERS
	.align		4
        /*0020*/ 	.byte	0x02, 0x4c
        /*0022*/ 	.byte	0x01
	.zero		1


	//----- nvinfo : EIATTR_EXTERNS
	.align		4
        /*0024*/ 	.byte	0x04, 0x0f
        /*0026*/ 	.short	(.L_25 - .L_24)


	//   ....[0]....
	.align		4
.L_24:
        /*0028*/ 	.word	index@(__assertfail)


	//----- nvinfo : EIATTR_MERCURY_ISA_VERSION
	.align		4
.L_25:
        /*002c*/ 	.byte	0x03, 0x5f
        /*002e*/ 	.short	0x0101


	//----- nvinfo : EIATTR_INT_WARP_WIDE_INSTR_OFFSETS
	.align		4
        /*0030*/ 	.byte	0x04, 0x31
        /*0032*/ 	.short	(.L_27 - .L_26)


	//   ....[0]....
.L_26:
        /*0034*/ 	.word	0x00000610


	//   ....[1]....
        /*0038*/ 	.word	0x00000640


	//   ....[2]....
        /*003c*/ 	.word	0x00000800


	//----- nvinfo : EIATTR_COOP_GROUP_MASK_REGIDS
	.align		4
.L_27:
        /*0040*/ 	.byte	0x04, 0x29
        /*0042*/ 	.short	(.L_29 - .L_28)


	//   ....[0]....
.L_28:
        /*0044*/ 	.word	0xffffffff


	//   ....[1]....
        /*0048*/ 	.word	0xffffffff


	//   ....[2]....
        /*004c*/ 	.word	0xffffffff


	//   ....[3]....
        /*0050*/ 	.word	0xffffffff


	//   ....[4]....
        /*0054*/ 	.word	0xffffffff


	//   ....[5]....
        /*0058*/ 	.word	0xffffffff


	//----- nvinfo : EIATTR_COOP_GROUP_INSTR_OFFSETS
	.align		4
.L_29:
        /*005c*/ 	.byte	0x04, 0x28
        /*005e*/ 	.short	(.L_31 - .L_30)


	//   ....[0]....
.L_30:
        /*0060*/ 	.word	0x00000060


	//   ....[1]....
        /*0064*/ 	.word	0x00000070


	//   ....[2]....
        /*0068*/ 	.word	0x00000130


	//   ....[3]....
        /*006c*/ 	.word	0x00000460


	//   ....[4]....
        /*0070*/ 	.word	0x00000980


	//   ....[5]....
        /*0074*/ 	.word	0x000013d0


	//----- nvinfo : EIATTR_REG_RECONFIG
	.align		4
.L_31:
        /*0078*/ 	.byte	0x01, 0x54
	.zero		2


	//----- nvinfo : EIATTR_SYSCALL_OFFSETS
	.align		4
        /*007c*/ 	.byte	0x04, 0x46
        /*007e*/ 	.short	(.L_33 - .L_32)


	//   ....[0]....
.L_32:
        /*0080*/ 	.word	0x00001590


	//----- nvinfo : EIATTR_MBARRIER_INSTR_OFFSETS
	.align		4
.L_33:
        /*0084*/ 	.byte	0x04, 0x39
        /*0086*/ 	.short	(.L_35 - .L_34)


	//   ....[0]....
.L_34:
        /*0088*/ 	.word	0x00000250
        /*008c*/ 	.word	0x000000ff
        /*0090*/ 	.word	0x00000000
        /*0094*/ 	.short	0x0100
        /*0096*/ 	.byte	0x08
	.zero		1


	//   ....[1]....
        /*0098*/ 	.word	0x00000260
        /*009c*/ 	.word	0x000000ff
        /*00a0*/ 	.word	0x00000078
        /*00a4*/ 	.short	0x0100
        /*00a6*/ 	.byte	0x08
	.zero		1


	//   ....[2]....
        /*00a8*/ 	.word	0x00000270
        /*00ac*/ 	.word	0x000000ff
        /*00b0*/ 	.word	0x00000008
        /*00b4*/ 	.short	0x0100
        /*00b6*/ 	.byte	0x08
	.zero		1


	//   ....[3]....
        /*00b8*/ 	.word	0x00000280
        /*00bc*/ 	.word	0x000000ff
        /*00c0*/ 	.word	0x00000080
        /*00c4*/ 	.short	0x0100
        /*00c6*/ 	.byte	0x08
	.zero		1


	//   ....[4]....
        /*00c8*/ 	.word	0x00000290
        /*00cc*/ 	.word	0x000000ff
        /*00d0*/ 	.word	0x00000010
        /*00d4*/ 	.short	0x0100
        /*00d6*/ 	.byte	0x08
	.zero		1


	//   ....[5]....
        /*00d8*/ 	.word	0x000002a0
        /*00dc*/ 	.word	0x000000ff
        /*00e0*/ 	.word	0x00000088
        /*00e4*/ 	.short	0x0100
        /*00e6*/ 	.byte	0x08
	.zero		1


	//   ....[6]....
        /*00e8*/ 	.word	0x000002b0
        /*00ec*/ 	.word	0x000000ff
        /*00f0*/ 	.word	0x00000018
        /*00f4*/ 	.short	0x0100
        /*00f6*/ 	.byte	0x08
	.zero		1


	//   ....[7]....
        /*00f8*/ 	.word	0x000002c0
        /*00fc*/ 	.word	0x000000ff
        /*0100*/ 	.word	0x00000090
        /*0104*/ 	.short	0x0100
        /*0106*/ 	.byte	0x08
	.zero		1


	//   ....[8]....
        /*0108*/ 	.word	0x000002d0
        /*010c*/ 	.word	0x000000ff
        /*0110*/ 	.word	0x00000020
        /*0114*/ 	.short	0x0100
        /*0116*/ 	.byte	0x08
	.zero		1


	//   ....[9]....
        /*0118*/ 	.word	0x000002e0
        /*011c*/ 	.word	0x000000ff
        /*0120*/ 	.word	0x00000098
        /*0124*/ 	.short	0x0100
        /*0126*/ 	.byte	0x08
	.zero		1


	//   ....[10]....
        /*0128*/ 	.word	0x000002f0
        /*012c*/ 	.word	0x000000ff
        /*0130*/ 	.word	0x00000028
        /*0134*/ 	.short	0x0100
        /*0136*/ 	.byte	0x08
	.zero		1


	//   ....[11]....
        /*0138*/ 	.word	0x00000300
        /*013c*/ 	.word	0x000000ff
        /*0140*/ 	.word	0x000000a0
        /*0144*/ 	.short	0x0100
        /*0146*/ 	.byte	0x08
	.zero		1


	//   ....[12]....
        /*0148*/ 	.word	0x00000310
        /*014c*/ 	.word	0x000000ff
        /*0150*/ 	.word	0x00000030
        /*0154*/ 	.short	0x0100
        /*0156*/ 	.byte	0x08
	.zero		1


	//   ....[13]....
        /*0158*/ 	.word	0x00000320
        /*015c*/ 	.word	0x000000ff
        /*0160*/ 	.word	0x000000a8
        /*0164*/ 	.short	0x0100
        /*0166*/ 	.byte	0x08
	.zero		1


	//   ....[14]....
        /*0168*/ 	.word	0x00000330
        /*016c*/ 	.word	0x000000ff
        /*0170*/ 	.word	0x00000038
        /*0174*/ 	.short	0x0100
        /*0176*/ 	.byte	0x08
	.zero		1


	//   ....[15]....
        /*0178*/ 	.word	0x00000340
        /*017c*/ 	.word	0x000000ff
        /*0180*/ 	.word	0x000000b0
        /*0184*/ 	.short	0x0100
        /*0186*/ 	.byte	0x08
	.zero		1


	//   ....[16]....
        /*0188*/ 	.word	0x00000350
        /*018c*/ 	.word	0x000000ff
        /*0190*/ 	.word	0x00000040
        /*0194*/ 	.short	0x0100
        /*0196*/ 	.byte	0x08
	.zero		1


	//   ....[17]....
        /*0198*/ 	.word	0x00000360
        /*019c*/ 	.word	0x000000ff
        /*01a0*/ 	.word	0x000000b8
        /*01a4*/ 	.short	0x0100
        /*01a6*/ 	.byte	0x08
	.zero		1


	//   ....[18]....
        /*01a8*/ 	.word	0x00000370
        /*01ac*/ 	.word	0x000000ff
        /*01b0*/ 	.word	0x00000048
        /*01b4*/ 	.short	0x0100
        /*01b6*/ 	.byte	0x08
	.zero		1


	//   ....[19]....
        /*01b8*/ 	.word	0x00000380
        /*01bc*/ 	.word	0x000000ff
        /*01c0*/ 	.word	0x000000c0
        /*01c4*/ 	.short	0x0100
        /*01c6*/ 	.byte	0x08
	.zero		1


	//   ....[20]....
        /*01c8*/ 	.word	0x00000390
        /*01cc*/ 	.word	0x000000ff
        /*01d0*/ 	.word	0x00000050
        /*01d4*/ 	.short	0x0100
        /*01d6*/ 	.byte	0x08
	.zero		1


	//   ....[21]....
        /*01d8*/ 	.word	0x000003a0
        /*01dc*/ 	.word	0x000000ff
        /*01e0*/ 	.word	0x000000c8
        /*01e4*/ 	.short	0x0100
        /*01e6*/ 	.byte	0x08
	.zero		1


	//   ....[22]....
        /*01e8*/ 	.word	0x000003b0
        /*01ec*/ 	.word	0x000000ff
        /*01f0*/ 	.word	0x00000058
        /*01f4*/ 	.short	0x0100
        /*01f6*/ 	.byte	0x08
	.zero		1


	//   ....[23]....
        /*01f8*/ 	.word	0x000003c0
        /*01fc*/ 	.word	0x000000ff
        /*0200*/ 	.word	0x000000d0
        /*0204*/ 	.short	0x0100
        /*0206*/ 	.byte	0x08
	.zero		1


	//   ....[24]....
        /*0208*/ 	.word	0x000003d0
        /*020c*/ 	.word	0x000000ff
        /*0210*/ 	.word	0x00000060
        /*0214*/ 	.short	0x0100
        /*0216*/ 	.byte	0x08
	.zero		1


	//   ....[25]....
        /*0218*/ 	.word	0x000003e0
        /*021c*/ 	.word	0x000000ff
        /*0220*/ 	.word	0x000000d8
        /*0224*/ 	.short	0x0100
        /*0226*/ 	.byte	0x08
	.zero		1


	//   ....[26]....
        /*0228*/ 	.word	0x000003f0
        /*022c*/ 	.word	0x000000ff
        /*0230*/ 	.word	0x00000068
        /*0234*/ 	.short	0x0100
        /*0236*/ 	.byte	0x08
	.zero		1


	//   ....[27]....
        /*0238*/ 	.word	0x00000400
        /*023c*/ 	.word	0x000000ff
        /*0240*/ 	.word	0x000000e0
        /*0244*/ 	.short	0x0100
        /*0246*/ 	.byte	0x08
	.zero		1


	//   ....[28]....
        /*0248*/ 	.word	0x00000410
        /*024c*/ 	.word	0x000000ff
        /*0250*/ 	.word	0x00000070
        /*0254*/ 	.short	0x0100
        /*0256*/ 	.byte	0x08
	.zero		1


	//   ....[29]....
        /*0258*/ 	.word	0x00000420
        /*025c*/ 	.word	0x000000ff
        /*0260*/ 	.word	0x000000e8
        /*0264*/ 	.short	0x0100
        /*0266*/ 	.byte	0x08
	.zero		1


	//   ....[30]....
        /*0268*/ 	.word	0x00000880
        /*026c*/ 	.word	0x000000ff
        /*0270*/ 	.word	0x00000100
        /*0274*/ 	.short	0x0100
        /*0276*/ 	.byte	0x06
	.zero		1


	//   ....[31]....
        /*0278*/ 	.word	0x00000910
        /*027c*/ 	.word	0x000000ff
        /*0280*/ 	.word	0x00000108
        /*0284*/ 	.short	0x0100
        /*0286*/ 	.byte	0x06
	.zero		1


	//   ....[32]....
        /*0288*/ 	.word	0x00001610
        /*028c*/ 	.word	0x00000003
        /*0290*/ 	.word	0x00000000
        /*0294*/ 	.short	0x010a
        /*0296*/ 	.byte	0x3f
	.zero		1


	//   ....[33]....
        /*0298*/ 	.word	0x00001650
        /*029c*/ 	.word	0x00000003
        /*02a0*/ 	.word	0x00000000
        /*02a4*/ 	.short	0x010a
        /*02a6*/ 	.byte	0x3f
	.zero		1


	//   ....[34]....
        /*02a8*/ 	.word	0x00001d60
        /*02ac*/ 	.word	0x000000ff
        /*02b0*/ 	.word	0x00000000
        /*02b4*/ 	.short	0x010a
        /*02b6*/ 	.byte	0x07
	.zero		1


	//   ....[35]....
        /*02b8*/ 	.word	0x00001da0
        /*02bc*/ 	.word	0x000000ff
        /*02c0*/ 	.word	0x00000000
        /*02c4*/ 	.short	0x010a
        /*02c6*/ 	.byte	0x07
	.zero		1


	//   ....[36]....
        /*02c8*/ 	.word	0x00002390
        /*02cc*/ 	.word	0x00000005
        /*02d0*/ 	.word	0x00000000
        /*02d4*/ 	.short	0x0101
        /*02d6*/ 	.byte	0x3f
	.zero		1


	//   ....[37]....
        /*02d8*/ 	.word	0x00002550
        /*02dc*/ 	.word	0x00000003
        /*02e0*/ 	.word	0x00000000
        /*02e4*/ 	.short	0x0101
        /*02e6*/ 	.byte	0x3f
	.zero		1


	//   ....[38]....
        /*02e8*/ 	.word	0x0000b420
        /*02ec*/ 	.word	0x00000014
        /*02f0*/ 	.word	0x00000078
        /*02f4*/ 	.short	0x010a
        /*02f6*/ 	.byte	0x3f
	.zero		1


	//   ....[39]....
        /*02f8*/ 	.word	0x0000b7a0
        /*02fc*/ 	.word	0x00000003
        /*0300*/ 	.word	0x00000108
        /*0304*/ 	.short	0x0101
        /*0306*/ 	.byte	0x3f
	.zero		1


	//   ....[40]....
        /*0308*/ 	.word	0x0000bef0
        /*030c*/ 	.word	0x00000007
        /*0310*/ 	.word	0x00000000
        /*0314*/ 	.short	0x010a
        /*0316*/ 	.byte	0x3f
	.zero		1


	//   ....[41]....
        /*0318*/ 	.word	0x0000bf70
        /*031c*/ 	.word	0x00000008
        /*0320*/ 	.word	0x00000000
        /*0324*/ 	.short	0x010a
        /*0326*/ 	.byte	0x3f
	.zero		1


	//   ....[42]....
        /*0328*/ 	.word	0x0000c000
        /*032c*/ 	.word	0x00000009
        /*0330*/ 	.word	0x00000000
        /*0334*/ 	.short	0x010a
        /*0336*/ 	.byte	0x3f
	.zero		1


	//   ....[43]....
        /*0338*/ 	.word	0x0000c090
        /*033c*/ 	.word	0x00000008
        /*0340*/ 	.word	0x00000000
        /*0344*/ 	.short	0x010a
        /*0346*/ 	.byte	0x3f
	.zero		1


	//   ....[44]....
        /*0348*/ 	.word	0x0000c120
        /*034c*/ 	.word	0x00000009
        /*0350*/ 	.word	0x00000000
        /*0354*/ 	.short	0x010a
        /*0356*/ 	.byte	0x3f
	.zero		1


	//   ....[45]....
        /*0358*/ 	.word	0x0000c1b0
        /*035c*/ 	.word	0x00000008
        /*0360*/ 	.word	0x00000000
        /*0364*/ 	.short	0x010a
        /*0366*/ 	.byte	0x3f
	.zero		1


	//   ....[46]....
        /*0368*/ 	.word	0x0000c240
        /*036c*/ 	.word	0x00000009
        /*0370*/ 	.word	0x00000000
        /*0374*/ 	.short	0x010a
        /*0376*/ 	.byte	0x3f
	.zero		1


	//   ....[47]....
        /*0378*/ 	.word	0x0000c2d0
        /*037c*/ 	.word	0x00000008
        /*0380*/ 	.word	0x00000000
        /*0384*/ 	.short	0x010a
        /*0386*/ 	.byte	0x3f
	.zero		1


	//   ....[48]....
        /*0388*/ 	.word	0x0000c360
        /*038c*/ 	.word	0x00000009
        /*0390*/ 	.word	0x00000000
        /*0394*/ 	.short	0x010a
        /*0396*/ 	.byte	0x3f
	.zero		1


	//   ....[49]....
        /*0398*/ 	.word	0x0000c3f0
        /*039c*/ 	.word	0x00000008
        /*03a0*/ 	.word	0x00000000
        /*03a4*/ 	.short	0x010a
        /*03a6*/ 	.byte	0x3f
	.zero		1


	//   ....[50]....
        /*03a8*/ 	.word	0x0000c480
        /*03ac*/ 	.word	0x00000009
        /*03b0*/ 	.word	0x00000000
        /*03b4*/ 	.short	0x010a
        /*03b6*/ 	.byte	0x3f
	.zero		1


	//   ....[51]....
        /*03b8*/ 	.word	0x0000c510
        /*03bc*/ 	.word	0x00000008
        /*03c0*/ 	.word	0x00000000
        /*03c4*/ 	.short	0x010a
        /*03c6*/ 	.byte	0x3f
	.zero		1


	//   ....[52]....
        /*03c8*/ 	.word	0x0000c5a0
        /*03cc*/ 	.word	0x00000009
        /*03d0*/ 	.word	0x00000000
        /*03d4*/ 	.short	0x010a
        /*03d6*/ 	.byte	0x3f
	.zero		1


	//   ....[53]....
        /*03d8*/ 	.word	0x0000c630
        /*03dc*/ 	.word	0x00000006
        /*03e0*/ 	.word	0x00000000
        /*03e4*/ 	.short	0x010a
        /*03e6*/ 	.byte	0x3f
	.zero		1


	//   ....[54]....
        /*03e8*/ 	.word	0x0000c6c0
        /*03ec*/ 	.word	0x00000003
        /*03f0*/ 	.word	0x00000000
        /*03f4*/ 	.short	0x010a
        /*03f6*/ 	.byte	0x3f
	.zero		1


	//   ....[55]....
        /*03f8*/ 	.word	0x0000c720
        /*03fc*/ 	.word	0x00000003
        /*0400*/ 	.word	0x00000000
        /*0404*/ 	.short	0x010a
        /*0406*/ 	.byte	0x3f
	.zero		1


	//   ....[56]....
        /*0408*/ 	.word	0x0000c780
        /*040c*/ 	.word	0x00000006
        /*0410*/ 	.word	0x00000000
        /*0414*/ 	.short	0x010a
        /*0416*/ 	.byte	0x3f
	.zero		1


	//   ....[57]....
        /*0418*/ 	.word	0x0000c850
        /*041c*/ 	.word	0x00000014
        /*0420*/ 	.word	0x00000078
        /*0424*/ 	.short	0x010a
        /*0426*/ 	.byte	0x3f
	.zero		1


	//   ....[58]....
        /*0428*/ 	.word	0x0000c920
        /*042c*/ 	.word	0x00000007
        /*0430*/ 	.word	0x00000000
        /*0434*/ 	.short	0x010a
        /*0436*/ 	.byte	0x3f
	.zero		1


	//   ....[59]....
        /*0438*/ 	.word	0x0000c970
        /*043c*/ 	.word	0x00000008
        /*0440*/ 	.word	0x00000000
        /*0444*/ 	.short	0x010a
        /*0446*/ 	.byte	0x3f
	.zero		1


	//   ....[60]....
        /*0448*/ 	.word	0x0000c9c0
        /*044c*/ 	.word	0x00000009
        /*0450*/ 	.word	0x00000000
        /*0454*/ 	.short	0x010a
        /*0456*/ 	.byte	0x3f
	.zero		1


	//   ....[61]....
        /*0458*/ 	.word	0x0000ca10
        /*045c*/ 	.word	0x00000008
        /*0460*/ 	.word	0x00000000
        /*0464*/ 	.short	0x010a
        /*0466*/ 	.byte	0x3f
	.zero		1


	//   ....[62]....
        /*0468*/ 	.word	0x0000ca60
        /*046c*/ 	.word	0x00000009
        /*0470*/ 	.word	0x00000000
        /*0474*/ 	.short	0x010a
        /*0476*/ 	.byte	0x3f
	.zero		1


	//   ....[63]....
        /*0478*/ 	.word	0x0000cab0
        /*047c*/ 	.word	0x00000008
        /*0480*/ 	.word	0x00000000
        /*0484*/ 	.short	0x010a
        /*0486*/ 	.byte	0x3f
	.zero		1


	//   ....[64]....
        /*0488*/ 	.word	0x0000cb00
        /*048c*/ 	.word	0x00000009
        /*0490*/ 	.word	0x00000000
        /*0494*/ 	.short	0x010a
        /*0496*/ 	.byte	0x3f
	.zero		1


	//   ....[65]....
        /*0498*/ 	.word	0x0000cb50
        /*049c*/ 	.word	0x00000008
        /*04a0*/ 	.word	0x00000000
        /*04a4*/ 	.short	0x010a
        /*04a6*/ 	.byte	0x3f
	.zero		1


	//   ....[66]....
        /*04a8*/ 	.word	0x0000cba0
        /*04ac*/ 	.word	0x00000009
        /*04b0*/ 	.word	0x00000000
        /*04b4*/ 	.short	0x010a
        /*04b6*/ 	.byte	0x3f
	.zero		1


	//   ....[67]....
        /*04b8*/ 	.word	0x0000cbf0
        /*04bc*/ 	.word	0x00000008
        /*04c0*/ 	.word	0x00000000
        /*04c4*/ 	.short	0x010a
        /*04c6*/ 	.byte	0x3f
	.zero		1


	//   ....[68]....
        /*04c8*/ 	.word	0x0000cc40
        /*04cc*/ 	.word	0x00000009
        /*04d0*/ 	.word	0x00000000
        /*04d4*/ 	.short	0x010a
        /*04d6*/ 	.byte	0x3f
	.zero		1


	//   ....[69]....
        /*04d8*/ 	.word	0x0000cc90
        /*04dc*/ 	.word	0x00000008
        /*04e0*/ 	.word	0x00000000
        /*04e4*/ 	.short	0x010a
        /*04e6*/ 	.byte	0x3f
	.zero		1


	//   ....[70]....
        /*04e8*/ 	.word	0x0000cce0
        /*04ec*/ 	.word	0x00000009
        /*04f0*/ 	.word	0x00000000
        /*04f4*/ 	.short	0x010a
        /*04f6*/ 	.byte	0x3f
	.zero		1


	//   ....[71]....
        /*04f8*/ 	.word	0x0000cd30
        /*04fc*/ 	.word	0x00000006
        /*0500*/ 	.word	0x00000000
        /*0504*/ 	.short	0x010a
        /*0506*/ 	.byte	0x3f
	.zero		1


	//----- nvinfo : EIATTR_NUM_MBARRIERS
	.align		4
.L_35:
        /*0508*/ 	.byte	0x03, 0x38
        /*050a*/ 	.short	0x0020


	//----- nvinfo : EIATTR_EXIT_INSTR_OFFSETS
	.align		4
        /*050c*/ 	.byte	0x04, 0x1c
        /*050e*/ 	.short	(.L_37 - .L_36)


	//   ....[0]....
.L_36:
        /*0510*/ 	.word	0x00000ae0


	//   ....[1]....
        /*0514*/ 	.word	0x00001300


	//   ....[2]....
        /*0518*/ 	.word	0x0000ab50


	//   ....[3]....
        /*051c*/ 	.word	0x0000b0b0


	//   ....[4]....
        /*0520*/ 	.word	0x0000c710


	//----- nvinfo : EIATTR_MAX_THREADS
	.align		4
.L_37:
        /*0524*/ 	.byte	0x04, 0x05
        /*0526*/ 	.short	(.L_39 - .L_38)
.L_38:
        /*0528*/ 	.word	0x00000180
        /*052c*/ 	.word	0x00000001
        /*0530*/ 	.word	0x00000001


	//----- nvinfo : EIATTR_CRS_STACK_SIZE
	.align		4
.L_39:
        /*0534*/ 	.byte	0x04, 0x1e
        /*0536*/ 	.short	(.L_41 - .L_40)
.L_40:
        /*0538*/ 	.word	0x00000000


	//----- nvinfo : EIATTR_CBANK_PARAM_SIZE
	.align		4
.L_41:
        /*053c*/ 	.byte	0x03, 0x19
        /*053e*/ 	.short	0x0470


	//----- nvinfo : EIATTR_PARAM_CBANK
	.align		4
        /*0540*/ 	.byte	0x04, 0x0a
        /*0542*/ 	.short	(.L_43 - .L_42)
	.align		4
.L_42:
        /*0544*/ 	.word	index@(.nv.constant0._ZN7cutlass13device_kernelINS_4gemm6kernel13GemmUniversalIN4cute5tupleIJiiiiEEENS1_10collective13CollectiveMmaINS1_34MainloopSm90TmaGmmaWarpSpecializedILi15ENS5_IJNS4_1CILi2EEENSA_ILi1EEESC_EEENS1_35KernelTmaWarpSpecializedCooperativeEEENS5_IJNSA_ILi384EEENSA_ILi80EEENSA_ILi16EEEEEENS_10bfloat16_tENS5_IJlSC_lEEESK_SL_NS4_8TiledMMAINS4_8MMA_AtomIJNS4_4SM904GMMA27MMA_64x16x16_F32BF16BF16_SSILNSP_5MajorE0ELSR_0ELNSP_7ScaleInE1ELSS_1EEEEEENS4_6LayoutISD_NS5_IJSC_NSA_ILi0EEESW_EEEEENS5_IJNS4_10UnderscoreESZ_SZ_EEEEENS4_13SM90_TMA_LOADENS4_14ComposedLayoutINS4_7SwizzleILi1ELi4ELi3EEENS4_18smem_ptr_flag_bitsILi16EEENSV_INS5_IJNSA_ILi8EEESI_EEENS5_IJSI_SC_EEEEEEEvNS4_8identityENS4_23SM90_TMA_LOAD_MULTICASTES1C_vS1D_EENS_8epilogue10collective6detail29Sm90TmaWarpSpecializedAdapterINS1H_15DefaultEpilogueISK_SL_SL_NS1G_6thread17LinearCombinationISK_Li1EffLNS1L_9ScaleType4KindE0ELNS_15FloatRoundStyleE2ESK_EENS1_15EpilogueDefaultEEEEEvvEEEEvNT_6ParamsE)
        /*0548*/ 	.short	0x0210
        /*054a*/ 	.short	0x0470


	//----- nvinfo : EIATTR_SW_WAR
	.align		4
.L_43:
        /*054c*/ 	.byte	0x04, 0x36
        /*054e*/ 	.short	(.L_45 - .L_44)
.L_44:
        /*0550*/ 	.word	0x00000008
.L_45:


//--------------------- .nv.callgraph             --------------------------
	.section	.nv.callgraph,"",@"SHT_CUDA_CALLGRAPH"
	.align	4
	.sectionentsize	8
	.align		4
        /*0000*/ 	.word	0x00000000
	.align		4
        /*0004*/ 	.word	0xffffffff
	.align		4
        /*0008*/ 	.word	index@(_ZN7cutlass13device_kernelINS_4gemm6kernel13GemmUniversalIN4cute5tupleIJiiiiEEENS1_10collective13CollectiveMmaINS1_34MainloopSm90TmaGmmaWarpSpecializedILi15ENS5_IJNS4_1CILi2EEENSA_ILi1EEESC_EEENS1_35KernelTmaWarpSpecializedCooperativeEEENS5_IJNSA_ILi384EEENSA_ILi80EEENSA_ILi16EEEEEENS_10bfloat16_tENS5_IJlSC_lEEESK_SL_NS4_8TiledMMAINS4_8MMA_AtomIJNS4_4SM904GMMA27MMA_64x16x16_F32BF16BF16_SSILNSP_5MajorE0ELSR_0ELNSP_7ScaleInE1ELSS_1EEEEEENS4_6LayoutISD_NS5_IJSC_NSA_ILi0EEESW_EEEEENS5_IJNS4_10UnderscoreESZ_SZ_EEEEENS4_13SM90_TMA_LOADENS4_14ComposedLayoutINS4_7SwizzleILi1ELi4ELi3EEENS4_18smem_ptr_flag_bitsILi16EEENSV_INS5_IJNSA_ILi8EEESI_EEENS5_IJSI_SC_EEEEEEEvNS4_8identityENS4_23SM90_TMA_LOAD_MULTICASTES1C_vS1D_EENS_8epilogue10collective6detail29Sm90TmaWarpSpecializedAdapterINS1H_15DefaultEpilogueISK_SL_SL_NS1G_6thread17LinearCombinationISK_Li1EffLNS1L_9ScaleType4KindE0ELNS_15FloatRoundStyleE2ESK_EENS1_15EpilogueDefaultEEEEEvvEEEEvNT_6ParamsE)
	.align		4
        /*000c*/ 	.word	index@(__assertfail)
	.align		4
        /*0010*/ 	.word	0x00000000
	.align		4
        /*0014*/ 	.word	0xfffffffe
	.align		4
        /*0018*/ 	.word	0x00000000
	.align		4
        /*001c*/ 	.word	0xfffffffd
	.align		4
        /*0020*/ 	.word	0x00000000
	.align		4
        /*0024*/ 	.word	0xfffffffc


//--------------------- .nv.constant4             --------------------------
	.section	.nv.constant4,"a",@progbits
	.align	8
	.align		8
.nv.constant4:
        /*0000*/ 	.dword	__assertfail
	.align		8
        /*0008*/ 	.dword	__unnamed_1
	.align		8
        /*0010*/ 	.dword	_ZN39_INTERNAL_20b67d95_4_k_cu_e5362524_57144cuda3std3__45__cpo5beginE
	.align		8
        /*0018*/ 	.dword	_ZN39_INTERNAL_20b67d95_4_k_cu_e5362524_57144cuda3std3__45__cpo3endE
	.align		8
        /*0020*/ 	.dword	_ZN39_INTERNAL_20b67d95_4_k_cu_e5362524_57144cuda3std3__45__cpo6cbeginE
	.align		8
        /*0028*/ 	.dword	_ZN39_INTERNAL_20b67d95_4_k_cu_e5362524_57144cuda3std3__45__cpo4cendE
	.align		8
        /*0030*/ 	.dword	_ZN39_INTERNAL_20b67d95_4_k_cu_e5362524_57144cuda3std3__441_GLOBAL__N__20b67d95_4_k_cu_e5362524_57146ignoreE
	.align		8
        /*0038*/ 	.dword	_ZN39_INTERNAL_20b67d95_4_k_cu_e5362524_57144cuda3std3__419piecewise_constructE
	.align		8
        /*0040*/ 	.dword	_ZN39_INTERNAL_20b67d95_4_k_cu_e5362524_57144cuda3std3__48in_placeE
	.align		8
        /*0048*/ 	.dword	_ZN39_INTERNAL_20b67d95_4_k_cu_e5362524_57144cuda3std6ranges3__45__cpo4swapE
	.align		8
        /*0050*/ 	.dword	_ZN39_INTERNAL_20b67d95_4_k_cu_e5362524_57144cuda3std6ranges3__45__cpo9iter_moveE
	.align		8
        /*0058*/ 	.dword	_ZN39_INTERNAL_20b67d95_4_k_cu_e5362524_57144cute7productE
	.align		8
        /*0060*/ 	.dword	_ZN39_INTERNAL_20b67d95_4_k_cu_e5362524_57144cute1_E
	.align		8
        /*0068*/ 	.dword	$str$22
	.align		8
        /*0070*/ 	.dword	$str$23


//--------------------- .text._ZN7cutlass13device_kernelINS_4gemm6kernel13GemmUniversalIN4cute5tupleIJiiiiEEENS1_10collective13CollectiveMmaINS1_34MainloopSm90TmaGmmaWarpSpecializedILi15ENS5_IJNS4_1CILi2EEENSA_ILi1EEESC_EEENS1_35KernelTmaWarpSpecializedCooperativeEEENS5_IJNSA_ILi384EEENSA_ILi80EEENSA_ILi16EEEEEENS_10bfloat16_tENS5_IJlSC_lEEESK_SL_NS4_8TiledMMAINS4_8MMA_AtomIJNS4_4SM904GMMA27MMA_64x16x16_F32BF16BF16_SSILNSP_5MajorE0ELSR_0ELNSP_7ScaleInE1ELSS_1EEEEEENS4_6LayoutISD_NS5_IJSC_NSA_ILi0EEESW_EEEEENS5_IJNS4_10UnderscoreESZ_SZ_EEEEENS4_13SM90_TMA_LOADENS4_14ComposedLayoutINS4_7SwizzleILi1ELi4ELi3EEENS4_18smem_ptr_flag_bitsILi16EEENSV_INS5_IJNSA_ILi8EEESI_EEENS5_IJSI_SC_EEEEEEEvNS4_8identityENS4_23SM90_TMA_LOAD_MULTICASTES1C_vS1D_EENS_8epilogue10collective6detail29Sm90TmaWarpSpecializedAdapterINS1H_15DefaultEpilogueISK_SL_SL_NS1G_6thread17LinearCombinationISK_Li1EffLNS1L_9ScaleType4KindE0ELNS_15FloatRoundStyleE2ESK_EENS1_15EpilogueDefaultEEEEEvvEEEEvNT_6ParamsE --------------------------
	.section	.text._ZN7cutlass13device_kernelINS_4gemm6kernel13GemmUniversalIN4cute5tupleIJiiiiEEENS1_10collective13CollectiveMmaINS1_34MainloopSm90TmaGmmaWarpSpecializedILi15ENS5_IJNS4_1CILi2EEENSA_ILi1EEESC_EEENS1_35KernelTmaWarpSpecializedCooperativeEEENS5_IJNSA_ILi384EEENSA_ILi80EEENSA_ILi16EEEEEENS_10bfloat16_tENS5_IJlSC_lEEESK_SL_NS4_8TiledMMAINS4_8MMA_AtomIJNS4_4SM904GMMA27MMA_64x16x16_F32BF16BF16_SSILNSP_5MajorE0ELSR_0ELNSP_7ScaleInE1ELSS_1EEEEEENS4_6LayoutISD_NS5_IJSC_NSA_ILi0EEESW_EEEEENS5_IJNS4_10UnderscoreESZ_SZ_EEEEENS4_13SM90_TMA_LOADENS4_14ComposedLayoutINS4_7SwizzleILi1ELi4ELi3EEENS4_18smem_ptr_flag_bitsILi16EEENSV_INS5_IJNSA_ILi8EEESI_EEENS5_IJSI_SC_EEEEEEEvNS4_8identityENS4_23SM90_TMA_LOAD_MULTICASTES1C_vS1D_EENS_8epilogue10collective6detail29Sm90TmaWarpSpecializedAdapterINS1H_15DefaultEpilogueISK_SL_SL_NS1G_6thread17LinearCombinationISK_Li1EffLNS1L_9ScaleType4KindE0ELNS_15FloatRoundStyleE2ESK_EENS1_15EpilogueDefaultEEEEEvvEEEEvNT_6ParamsE,"ax",@progbits
	.align	128
.text._ZN7cutlass13device_kernelINS_4gemm6kernel13GemmUniversalIN4cute5tupleIJiiiiEEENS1_10collective13CollectiveMmaINS1_34MainloopSm90TmaGmmaWarpSpecializedILi15ENS5_IJNS4_1CILi2EEENSA_ILi1EEESC_EEENS1_35KernelTmaWarpSpecializedCooperativeEEENS5_IJNSA_ILi384EEENSA_ILi80EEENSA_ILi16EEEEEENS_10bfloat16_tENS5_IJlSC_lEEESK_SL_NS4_8TiledMMAINS4_8MMA_AtomIJNS4_4SM904GMMA27MMA_64x16x16_F32BF16BF16_SSILNSP_5MajorE0ELSR_0ELNSP_7ScaleInE1ELSS_1EEEEEENS4_6LayoutISD_NS5_IJSC_NSA_ILi0EEESW_EEEEENS5_IJNS4_10UnderscoreESZ_SZ_EEEEENS4_13SM90_TMA_LOADENS4_14ComposedLayoutINS4_7SwizzleILi1ELi4ELi3EEENS4_18smem_ptr_flag_bitsILi16EEENSV_INS5_IJNSA_ILi8EEESI_EEENS5_IJSI_SC_EEEEEEEvNS4_8identityENS4_23SM90_TMA_LOAD_MULTICASTES1C_vS1D_EENS_8epilogue10collective6detail29Sm90TmaWarpSpecializedAdapterINS1H_15DefaultEpilogueISK_SL_SL_NS1G_6thread17LinearCombinationISK_Li1EffLNS1L_9ScaleType4KindE0ELNS_15FloatRoundStyleE2ESK_EENS1_15EpilogueDefaultEEEEEvvEEEEvNT_6ParamsE:
        .type           _ZN7cutlass13device_kernelINS_4gemm6kernel13GemmUniversalIN4cute5tupleIJiiiiEEENS1_10collective13CollectiveMmaINS1_34MainloopSm90TmaGmmaWarpSpecializedILi15ENS5_IJNS4_1CILi2EEENSA_ILi1EEESC_EEENS1_35KernelTmaWarpSpecializedCooperativeEEENS5_IJNSA_ILi384EEENSA_ILi80EEENSA_ILi16EEEEEENS_10bfloat16_tENS5_IJlSC_lEEESK_SL_NS4_8TiledMMAINS4_8MMA_AtomIJNS4_4SM904GMMA27MMA_64x16x16_F32BF16BF16_SSILNSP_5MajorE0ELSR_0ELNSP_7ScaleInE1ELSS_1EEEEEENS4_6LayoutISD_NS5_IJSC_NSA_ILi0EEESW_EEEEENS5_IJNS4_10UnderscoreESZ_SZ_EEEEENS4_13SM90_TMA_LOADENS4_14ComposedLayoutINS4_7SwizzleILi1ELi4ELi3EEENS4_18smem_ptr_flag_bitsILi16EEENSV_INS5_IJNSA_ILi8EEESI_EEENS5_IJSI_SC_EEEEEEEvNS4_8identityENS4_23SM90_TMA_LOAD_MULTICASTES1C_vS1D_EENS_8epilogue10collective6detail29Sm90TmaWarpSpecializedAdapterINS1H_15DefaultEpilogueISK_SL_SL_NS1G_6thread17LinearCombinationISK_Li1EffLNS1L_9ScaleType4KindE0ELNS_15FloatRoundStyleE2ESK_EENS1_15EpilogueDefaultEEEEEvvEEEEvNT_6ParamsE,@function
        .size           _ZN7cutlass13device_kernelINS_4gemm6kernel13GemmUniversalIN4cute5tupleIJiiiiEEENS1_10collective13CollectiveMmaINS1_34MainloopSm90TmaGmmaWarpSpecializedILi15ENS5_IJNS4_1CILi2EEENSA_ILi1EEESC_EEENS1_35KernelTmaWarpSpecializedCooperativeEEENS5_IJNSA_ILi384EEENSA_ILi80EEENSA_ILi16EEEEEENS_10bfloat16_tENS5_IJlSC_lEEESK_SL_NS4_8TiledMMAINS4_8MMA_AtomIJNS4_4SM904GMMA27MMA_64x16x16_F32BF16BF16_SSILNSP_5MajorE0ELSR_0ELNSP_7ScaleInE1ELSS_1EEEEEENS4_6LayoutISD_NS5_IJSC_NSA_ILi0EEESW_EEEEENS5_IJNS4_10UnderscoreESZ_SZ_EEEEENS4_13SM90_TMA_LOADENS4_14ComposedLayoutINS4_7SwizzleILi1ELi4ELi3EEENS4_18smem_ptr_flag_bitsILi16EEENSV_INS5_IJNSA_ILi8EEESI_EEENS5_IJSI_SC_EEEEEEEvNS4_8identityENS4_23SM90_TMA_LOAD_MULTICASTES1C_vS1D_EENS_8epilogue10collective6detail29Sm90TmaWarpSpecializedAdapterINS1H_15DefaultEpilogueISK_SL_SL_NS1G_6thread17LinearCombinationISK_Li1EffLNS1L_9ScaleType4KindE0ELNS_15FloatRoundStyleE2ESK_EENS1_15EpilogueDefaultEEEEEvvEEEEvNT_6ParamsE,(.L_x_326 - _ZN7cutlass13device_kernelINS_4gemm6kernel13GemmUniversalIN4cute5tupleIJiiiiEEENS1_10collective13CollectiveMmaINS1_34MainloopSm90TmaGmmaWarpSpecializedILi15ENS5_IJNS4_1CILi2EEENSA_ILi1EEESC_EEENS1_35KernelTmaWarpSpecializedCooperativeEEENS5_IJNSA_ILi384EEENSA_ILi80EEENSA_ILi16EEEEEENS_10bfloat16_tENS5_IJlSC_lEEESK_SL_NS4_8TiledMMAINS4_8MMA_AtomIJNS4_4SM904GMMA27MMA_64x16x16_F32BF16BF16_SSILNSP_5MajorE0ELSR_0ELNSP_7ScaleInE1ELSS_1EEEEEENS4_6LayoutISD_NS5_IJSC_NSA_ILi0EEESW_EEEEENS5_IJNS4_10UnderscoreESZ_SZ_EEEEENS4_13SM90_TMA_LOADENS4_14ComposedLayoutINS4_7SwizzleILi1ELi4ELi3EEENS4_18smem_ptr_flag_bitsILi16EEENSV_INS5_IJNSA_ILi8EEESI_EEENS5_IJSI_SC_EEEEEEEvNS4_8identityENS4_23SM90_TMA_LOAD_MULTICASTES1C_vS1D_EENS_8epilogue10collective6detail29Sm90TmaWarpSpecializedAdapterINS1H_15DefaultEpilogueISK_SL_SL_NS1G_6thread17LinearCombinationISK_Li1EffLNS1L_9ScaleType4KindE0ELNS_15FloatRoundStyleE2ESK_EENS1_15EpilogueDefaultEEEEEvvEEEEvNT_6ParamsE)
        .other          _ZN7cutlass13device_kernelINS_4gemm6kernel13GemmUniversalIN4cute5tupleIJiiiiEEENS1_10collective13CollectiveMmaINS1_34MainloopSm90TmaGmmaWarpSpecializedILi15ENS5_IJNS4_1CILi2EEENSA_ILi1EEESC_EEENS1_35KernelTmaWarpSpecializedCooperativeEEENS5_IJNSA_ILi384EEENSA_ILi80EEENSA_ILi16EEEEEENS_10bfloat16_tENS5_IJlSC_lEEESK_SL_NS4_8TiledMMAINS4_8MMA_AtomIJNS4_4SM904GMMA27MMA_64x16x16_F32BF16BF16_SSILNSP_5MajorE0ELSR_0ELNSP_7ScaleInE1ELSS_1EEEEEENS4_6LayoutISD_NS5_IJSC_NSA_ILi0EEESW_EEEEENS5_IJNS4_10UnderscoreESZ_SZ_EEEEENS4_13SM90_TMA_LOADENS4_14ComposedLayoutINS4_7SwizzleILi1ELi4ELi3EEENS4_18smem_ptr_flag_bitsILi16EEENSV_INS5_IJNSA_ILi8EEESI_EEENS5_IJSI_SC_EEEEEEEvNS4_8identityENS4_23SM90_TMA_LOAD_MULTICASTES1C_vS1D_EENS_8epilogue10collective6detail29Sm90TmaWarpSpecializedAdapterINS1H_15DefaultEpilogueISK_SL_SL_NS1G_6thread17LinearCombinationISK_Li1EffLNS1L_9ScaleType4KindE0ELNS_15FloatRoundStyleE2ESK_EENS1_15EpilogueDefaultEEEEEvvEEEEvNT_6ParamsE,@"STO_CUDA_ENTRY STV_DEFAULT"
_ZN7cutlass13device_kernelINS_4gemm6kernel13GemmUniversalIN4cute5tupleIJiiiiEEENS1_10collective13CollectiveMmaINS1_34MainloopSm90TmaGmmaWarpSpecializedILi15ENS5_IJNS4_1CILi2EEENSA_ILi1EEESC_EEENS1_35KernelTmaWarpSpecializedCooperativeEEENS5_IJNSA_ILi384EEENSA_ILi80EEENSA_ILi16EEEEEENS_10bfloat16_tENS5_IJlSC_lEEESK_SL_NS4_8TiledMMAINS4_8MMA_AtomIJNS4_4SM904GMMA27MMA_64x16x16_F32BF16BF16_SSILNSP_5MajorE0ELSR_0ELNSP_7ScaleInE1ELSS_1EEEEEENS4_6LayoutISD_NS5_IJSC_NSA_ILi0EEESW_EEEEENS5_IJNS4_10UnderscoreESZ_SZ_EEEEENS4_13SM90_TMA_LOADENS4_14ComposedLayoutINS4_7SwizzleILi1ELi4ELi3EEENS4_18smem_ptr_flag_bitsILi16EEENSV_INS5_IJNSA_ILi8EEESI_EEENS5_IJSI_SC_EEEEEEEvNS4_8identityENS4_23SM90_TMA_LOAD_MULTICASTES1C_vS1D_EENS_8epilogue10collective6detail29Sm90TmaWarpSpecializedAdapterINS1H_15DefaultEpilogueISK_SL_SL_NS1G_6thread17LinearCombinationISK_Li1EffLNS1L_9ScaleType4KindE0ELNS_15FloatRoundStyleE2ESK_EENS1_15EpilogueDefaultEEEEEvvEEEEvNT_6ParamsE:
[----:B------:R-:W0:Y:S01]  /*0000*/  LDC R1, c[0x0][0x28] ;  /* 0x00000a00ff017b82 */ /* 0x000e220000000800 */
[----:B------:R-:W1:Y:S01]  /*0010*/  S2R R18, SR_TID.X ;  /* 0x0000000000127919 */ /* 0x000e620000002100 */
[----:B------:R-:W-:Y:S01]  /*0020*/  ELECT P0, URZ, PT ;  /* 0x00000000003f782f */ /* 0x000fe20003800000 */
[----:B------:R-:W-:Y:S01]  /*0030*/  BSSY B0, `(.L_x_0) ;  /* 0x000000f000007945 */ /* 0x000fe20003800000 */
[--C-:B-1----:R-:W-:Y:S02]  /*0040*/  SHF.R.U32.HI R0, RZ, 0x5, R18.reuse ;  /* 0x00000005ff007819 */ /* 0x102fe40000011612 */
[----:B------:R-:W-:-:S03]  /*0050*/  SHF.R.U32.HI R3, RZ, 0x7, R18 ;  /* 0x00000007ff037819 */ /* 0x000fc60000011612 */
[----:B------:R-:W1:Y:S04]  /*0060*/  SHFL.IDX PT, R2, R0, RZ, 0x1f ;  /* 0x00001fff00027589 */ /* 0x000e6800000e0000 */
[----:B------:R2:W3:Y:S01]  /*0070*/  SHFL.IDX PT, R5, R3, RZ, 0x1f ;  /* 0x00001fff03057589 */ /* 0x0004e200000e0000 */
[----:B-1----:R-:W-:-:S13]  /*0080*/  ISETP.NE.OR P0, PT, R2, RZ, !P0 ;  /* 0x000000ff0200720c */ /* 0x002fda0004705670 */
[----:B0-23--:R-:W-:Y:S05]  /*0090*/  @P0 BRA `(.L_x_1) ;  /* 0x0000000000200947 */ /* 0x00dfea0003800000 */
[----:B------:R-:W-:Y:S02]  /*00a0*/  ULDC.64 UR4, c[0x0][0x198] ;  /* 0x0000660000047ab9 */ /* 0x000fe40000000a00 */
[----:B------:R-:W-:Y:S02]  /*00b0*/  UIADD3 UR6, UP0, UR4, 0xf0, URZ ;  /* 0x000000f004067890 */ /* 0x000fe4000ff1e03f */
[----:B------:R-:W-:Y:S02]  /*00c0*/  UIADD3 UR4, UP1, UR4, 0x1f0, URZ ;  /* 0x000001f004047890 */ /* 0x000fe4000ff3e03f */
[----:B------:R-:W-:Y:S02]  /*00d0*/  UIADD3.X UR7, URZ, UR5, URZ, UP0, !UPT ;  /* 0x000000053f077290 */ /* 0x000fe400087fe43f */
[----:B------:R-:W-:-:S07]  /*00e0*/  UIADD3.X UR5, URZ, UR5, URZ, UP1, !UPT ;  /* 0x000000053f057290 */ /* 0x000fce0008ffe43f */
[----:B------:R0:W-:Y:S02]  /*00f0*/  UTMACCTL.PF [UR6] ;  /* 0x00000000060079b9 */ /* 0x0001e40008040000 */
[----:B------:R0:W-:Y:S02]  /*0100*/  UTMACCTL.PF [UR4] ;  /* 0x00000000040079b9 */ /* 0x0001e40008040000 */
[----:B0-----:R-:W-:Y:S01]  /*0110*/  NOP ;  /* 0x0000000000007918 */ /* 0x001fe20000000000 */
.L_x_1:
[----:B------:R-:W-:Y:S05]  /*0120*/  BSYNC B0 ;  /* 0x0000000000007941 */ /* 0x000fea0003800000 */
.L_x_0:
[----:B------:R-:W0:Y:S02]  /*0130*/  SHFL.IDX PT, R3, R0, RZ, 0x1f ;  /* 0x00001fff00037589 */ /* 0x000e2400000e0000 */
[----:B0-----:R-:W-:-:S13]  /*0140*/  ISETP.NE.AND P0, PT, R3, RZ, PT ;  /* 0x000000ff0300720c */ /* 0x001fda0003f05270 */
[----:B------:R-:W-:Y:S05]  /*0150*/  @P0 BRA `(.L_x_2) ;  /* 0x0000000000bc0947 */ /* 0x000fea0003800000 */
[----:B------:R-:W-:Y:S01]  /*0160*/  ELECT P0, URZ, PT ;  /* 0x00000000003f782f */ /* 0x000fe20003800000 */
[----:B------:R-:W-:-:S12]  /*0170*/  BSSY B0, `(.L_x_2) ;  /* 0x000002d000007945 */ /* 0x000fd80003800000 */
[----:B------:R-:W-:Y:S05]  /*0180*/  @!P0 BRA `(.L_x_3) ;  /* 0x0000000000ac8947 */ /* 0x000fea0003800000 */
[----:B------:R-:W0:Y:S01]  /*0190*/  S2UR UR8, SR_CgaCtaId ;  /* 0x00000000000879c3 */ /* 0x000e220000008800 */
[----:B------:R-:W-:Y:S01]  /*01a0*/  UMOV UR4, 0x400 ;  /* 0x0000040000047882 */ /* 0x000fe20000000000 */
[----:B------:R-:W-:Y:S01]  /*01b0*/  UMOV UR5, 0x1 ;  /* 0x0000000100057882 */ /* 0x000fe20000000000 */
[----:B------:R-:W-:Y:S02]  /*01c0*/  UMOV UR6, 0x4 ;  /* 0x0000000400067882 */ /* 0x000fe40000000000 */
[----:B------:R-:W-:-:S04]  /*01d0*/  UIADD3 UR6, -UR6, 0x100000, URZ ;  /* 0x0010000006067890 */ /* 0x000fc8000fffe13f */
[----:B------:R-:W-:Y:S02]  /*01e0*/  USHF.L.U32 UR7, UR6, 0xb, URZ ;  /* 0x0000000b06077899 */ /* 0x000fe4000800063f */
[----:B------:R-:W-:Y:S02]  /*01f0*/  USHF.L.U32 UR6, UR6, 0x1, URZ ;  /* 0x0000000106067899 */ /* 0x000fe4000800063f */
[----:B0-----:R-:W-:Y:S02]  /*0200*/  ULEA UR8, UR8, UR4, 0x18 ;  /* 0x0000000408087291 */ /* 0x001fe4000f8ec03f */
[----:B------:R-:W-:-:S04]  /*0210*/  UIADD3 UR4, -UR5, 0x100000, URZ ;  /* 0x0010000005047890 */ /* 0x000fc8000fffe13f */
[----:B------:R-:W-:Y:S02]  /*0220*/  USHF.L.U32 UR5, UR4, 0xb, URZ ;  /* 0x0000000b04057899 */ /* 0x000fe4000800063f */
[----:B------:R-:W-:Y:S01]  /*0230*/  USHF.L.U32 UR4, UR4, 0x1, URZ ;  /* 0x0000000104047899 */ /* 0x000fe2000800063f */
[----:B------:R-:W0:Y:S11]  /*0240*/  FENCE.VIEW.ASYNC.S ;  /* 0x00000000000073c6 */ /* 0x000e360000000000 */
[----:B0-----:R0:W1:Y:S01]  /*0250*/  SYNCS.EXCH.64 URZ, [UR8], UR4 ;  /* 0x00000004083f75b2 */ /* 0x0010620008000100 */
[----:B------:R0:W2:Y:S01]  /*0260*/  SYNCS.EXCH.64 URZ, [UR8+0x78], UR6 ;  /* 0x00007806083f75b2 */ /* 0x0000a20008000100 */
[----:B------:R0:W3:Y:S01]  /*0270*/  SYNCS.EXCH.64 URZ, [UR8+0x8], UR4 ;  /* 0x00000804083f75b2 */ /* 0x0000e20008000100 */
[----:B------:R0:W4:Y:S01]  /*0280*/  SYNCS.EXCH.64 URZ, [UR8+0x80], UR6 ;  /* 0x00008006083f75b2 */ /* 0x0001220008000100 */
[----:B------:R0:W0:Y:S01]  /*0290*/  SYNCS.EXCH.64 URZ, [UR8+0x10], UR4 ;  /* 0x00001004083f75b2 */ /* 0x0000220008000100 */
        /* <DEDUP_REMOVED lines=25> */
[----:B-1234-:R-:W-:Y:S01]  /*0430*/  NOP ;  /* 0x0000000000007918 */ /* 0x01efe20000000000 */
.L_x_3:
[----:B0-----:R-:W-:Y:S05]  /*0440*/  BSYNC B0 ;  /* 0x0000000000007941 */ /* 0x001fea0003800000 */
.L_x_2:
[----:B------:R-:W-:Y:S01]  /*0450*/  SHF.R.S32.HI R7, RZ, 0x1f, R18 ;  /* 0x0000001fff077819 */ /* 0x000fe20000011412 */
[----:B------:R-:W0:Y:S01]  /*0460*/  SHFL.IDX PT, R0, R0, RZ, 0x1f ;  /* 0x00001fff00007589 */ /* 0x000e2200000e0000 */
[----:B------:R-:W1:Y:S01]  /*0470*/  S2UR UR8, SR_CTAID.X ;  /* 0x00000000000879c3 */ /* 0x000e620000002500 */
[----:B------:R-:W-:Y:S02]  /*0480*/  ELECT P0, URZ, PT ;  /* 0x00000000003f782f */ /* 0x000fe40003800000 */
[----:B------:R-:W-:Y:S01]  /*0490*/  LEA.HI R7, R7, R18, RZ, 0x7 ;  /* 0x0000001207077211 */ /* 0x000fe200078f38ff */
[----:B------:R-:W2:Y:S01]  /*04a0*/  S2R R4, SR_CTAID.Y ;  /* 0x0000000000047919 */ /* 0x000ea20000002600 */
[----:B------:R-:W-:Y:S01]  /*04b0*/  SHF.R.S32.HI R8, RZ, 0x1f, R3 ;  /* 0x0000001fff087819 */ /* 0x000fe20000011403 */
[----:B------:R-:W-:Y:S01]  /*04c0*/  ULDC UR4, c[0x0][0x150] ;  /* 0x0000540000047ab9 */ /* 0x000fe20000000800 */
[----:B------:R-:W-:Y:S01]  /*04d0*/  LOP3.LUT R7, R7, 0xffffff80, RZ, 0xc0, !PT ;  /* 0xffffff8007077812 */ /* 0x000fe200078ec0ff */
[----:B------:R-:W-:Y:S01]  /*04e0*/  NOP ;  /* 0x0000000000007918 */ /* 0x000fe20000000000 */
[----:B------:R-:W-:Y:S01]  /*04f0*/  LEA.HI R8, R8, R3, RZ, 0x2 ;  /* 0x0000000308087211 */ /* 0x000fe200078f10ff */
[----:B------:R-:W3:Y:S01]  /*0500*/  LDC R10, c[0x0][0x144] ;  /* 0x00005100ff0a7b82 */ /* 0x000ee20000000800 */
[----:B------:R-:W-:Y:S01]  /*0510*/  NOP ;  /* 0x0000000000007918 */ /* 0x000fe20000000000 */
[----:B------:R-:W-:Y:S01]  /*0520*/  IMAD.IADD R6, R18, 0x1, -R7 ;  /* 0x0000000112067824 */ /* 0x000fe200078e0a07 */
[----:B------:R-:W-:Y:S01]  /*0530*/  LOP3.LUT R8, R8, 0x3ffffffc, RZ, 0xc0, !PT ;  /* 0x3ffffffc08087812 */ /* 0x000fe200078ec0ff */
[----:B------:R-:W-:Y:S01]  /*0540*/  IMAD.MOV.U32 R22, RZ, RZ, 0x1 ;  /* 0x00000001ff167424 */ /* 0x000fe200078e00ff */
[----:B------:R-:W-:-:S02]  /*0550*/  ISETP.NE.AND P3, PT, R5, RZ, PT ;  /* 0x000000ff0500720c */ /* 0x000fc40003f65270 */
[----:B------:R-:W-:Y:S01]  /*0560*/  SHF.R.S32.HI R7, RZ, 0x1f, R6 ;  /* 0x0000001fff077819 */ /* 0x000fe20000011406 */
[----:B------:R-:W-:Y:S01]  /*0570*/  IMAD.IADD R8, R3, 0x1, -R8 ;  /* 0x0000000103087824 */ /* 0x000fe200078e0a08 */
[----:B------:R-:W4:Y:S02]  /*0580*/  LDC R13, c[0x0][0x140] ;  /* 0x00005000ff0d7b82 */ /* 0x000f240000000800 */
[----:B------:R-:W-:Y:S02]  /*0590*/  LEA.HI R7, R7, R6, RZ, 0x3 ;  /* 0x0000000607077211 */ /* 0x000fe400078f18ff */
[----:B0-----:R-:W-:Y:S02]  /*05a0*/  ISETP.NE.OR P0, PT, R0, RZ, !P0 ;  /* 0x000000ff0000720c */ /* 0x001fe40004705670 */
[--C-:B------:R-:W-:Y:S02]  /*05b0*/  SHF.R.S32.HI R0, RZ, 0x3, R7.reuse ;  /* 0x00000003ff007819 */ /* 0x100fe40000011407 */
[----:B------:R-:W-:-:S02]  /*05c0*/  SHF.R.S32.HI R7, RZ, 0x1f, R7 ;  /* 0x0000001fff077819 */ /* 0x000fc40000011407 */
[----:B-1----:R-:W-:Y:S02]  /*05d0*/  I2FP.F32.U32 R9, UR8 ;  /* 0x0000000800097c45 */ /* 0x002fe40008201000 */
[----:B------:R-:W-:-:S03]  /*05e0*/  LEA.HI R7, R7, R0, RZ, 0x2 ;  /* 0x0000000007077211 */ /* 0x000fc600078f10ff */
[----:B------:R-:W-:Y:S01]  /*05f0*/  FMUL R9, R9, UR4 ;  /* 0x0000000409097c20 */ /* 0x000fe20008400000 */
[----:B------:R-:W-:Y:S01]  /*0600*/  LOP3.LUT R7, R7, 0xfffffffc, RZ, 0xc0, !PT ;  /* 0xfffffffc07077812 */ /* 0x000fe200078ec0ff */
[----:B------:R-:W-:Y:S01]  /*0610*/  VOTEU.ALL UP0, P0 ;  /* 0x00000000003f7886 */ /* 0x000fe20000000000 */
[----:B--2---:R-:W-:Y:S01]  /*0620*/  I2FP.F32.U32 R3, R4 ;  /* 0x0000000400037245 */ /* 0x004fe20000201000 */
[----:B------:R-:W-:Y:S01]  /*0630*/  ULDC UR4, c[0x0][0x154] ;  /* 0x0000550000047ab9 */ /* 0x000fe20000000800 */
[----:B------:R-:W-:Y:S01]  /*0640*/  VOTEU.ALL UP1, P0 ;  /* 0x00000000003f7886 */ /* 0x000fe20000020000 */
[----:B------:R-:W0:Y:S01]  /*0650*/  F2I.U32.TRUNC.NTZ R9, R9 ;  /* 0x0000000900097305 */ /* 0x000e22000020f000 */
[----:B------:R-:W-:Y:S01]  /*0660*/  IMAD.IADD R7, R0, 0x1, -R7 ;  /* 0x0000000100077824 */ /* 0x000fe200078e0a07 */
[----:B------:R-:W1:Y:S01]  /*0670*/  @!UP0 S2UR UR7, SR_CgaCtaId ;  /* 0x00000000000789c3 */ /* 0x000e620000008800 */
[----:B------:R-:W-:Y:S01]  /*0680*/  FMUL R12, R3, UR4 ;  /* 0x00000004030c7c20 */ /* 0x000fe20008400000 */
[----:B------:R-:W-:Y:S01]  /*0690*/  UMOV UR4, 0x20 ;  /* 0x0000002000047882 */ /* 0x000fe20000000000 */
[----:B------:R-:W-:Y:S01]  /*06a0*/  IMAD R8, R8, 0x4, R7 ;  /* 0x0000000408087824 */ /* 0x000fe200078e0207 */
[----:B------:R-:W-:Y:S01]  /*06b0*/  @!UP0 UMOV UR6, 0x400 ;  /* 0x0000040000068882 */ /* 0x000fe20000000000 */
[----:B------:R-:W-:-:S04]  /*06c0*/  @!UP0 UIADD3 UR4, -UR4, 0x100000, URZ ;  /* 0x0010000004048890 */ /* 0x000fc8000fffe13f */
[----:B------:R-:W-:Y:S02]  /*06d0*/  @!UP0 USHF.L.U32 UR5, UR4, 0xb, URZ ;  /* 0x0000000b04058899 */ /* 0x000fe4000800063f */
[----:B------:R-:W-:Y:S01]  /*06e0*/  @!UP0 USHF.L.U32 UR4, UR4, 0x1, URZ ;  /* 0x0000000104048899 */ /* 0x000fe2000800063f */
[----:B----4-:R-:W-:Y:S01]  /*06f0*/  ISETP.EQ.U32.AND P2, PT, R13, 0x1, PT ;  /* 0x000000010d00780c */ /* 0x010fe20003f42070 */
[----:B------:R-:W2:Y:S01]  /*0700*/  F2I.U32.TRUNC.NTZ R12, R12 ;  /* 0x0000000c000c7305 */ /* 0x000ea2000020f000 */
[----:B------:R-:W-:Y:S01]  /*0710*/  LEA.HI R0, R8, R8, RZ, 0x1 ;  /* 0x0000000808007211 */ /* 0x000fe200078f08ff */
[----:B------:R-:W4:Y:S03]  /*0720*/  LDC R7, c[0x0][0x148] ;  /* 0x00005200ff077b82 */ /* 0x000f260000000800 */
[----:B------:R-:W-:Y:S01]  /*0730*/  LOP3.LUT R11, R0, 0xfffffffe, RZ, 0xc0, !PT ;  /* 0xfffffffe000b7812 */ /* 0x000fe200078ec0ff */
[----:B0-----:R-:W-:Y:S01]  /*0740*/  IMAD.MOV R15, RZ, RZ, -R9 ;  /* 0x000000ffff0f7224 */ /* 0x001fe200078e0a09 */
[----:B------:R-:W-:-:S03]  /*0750*/  SHF.R.S32.HI R9, RZ, 0x1f, R2 ;  /* 0x0000001fff097819 */ /* 0x000fc60000011402 */
[----:B---3--:R-:W-:Y:S01]  /*0760*/  IMAD R3, R10, R15, UR8 ;  /* 0x000000080a037e24 */ /* 0x008fe2000f8e020f */
[----:B------:R-:W-:Y:S01]  /*0770*/  LEA.HI R9, R9, R2, RZ, 0x2 ;  /* 0x0000000209097211 */ /* 0x000fe200078f10ff */
[C---:B------:R-:W-:Y:S02]  /*0780*/  IMAD.IADD R0, R8.reuse, 0x1, -R11 ;  /* 0x0000000108007824 */ /* 0x040fe400078e0a0b */
[----:B------:R-:W-:Y:S01]  /*0790*/  IMAD.SHL.U32 R11, R8, 0x4, RZ ;  /* 0x00000004080b7824 */ /* 0x000fe200078e00ff */
[----:B------:R-:W-:Y:S01]  /*07a0*/  LOP3.LUT R9, R9, 0xfffffffc, RZ, 0xc0, !PT ;  /* 0xfffffffc09097812 */ /* 0x000fe200078ec0ff */
[----:B--2---:R-:W-:Y:S01]  /*07b0*/  IMAD.MOV R21, RZ, RZ, -R12 ;  /* 0x000000ffff157224 */ /* 0x004fe200078e0a0c */
[----:B------:R-:W-:Y:S01]  /*07c0*/  ISETP.NE.AND P4, PT, R0, R3, PT ;  /* 0x000000030000720c */ /* 0x000fe20003f85270 */
[----:B-1----:R-:W-:Y:S01]  /*07d0*/  @!UP0 ULEA UR6, UR7, UR6, 0x18 ;  /* 0x0000000607068291 */ /* 0x002fe2000f8ec03f */
[----:B------:R-:W-:Y:S01]  /*07e0*/  LOP3.LUT R144, R8, 0xc, R11, 0x78, !PT ;  /* 0x0000000c08907812 */ /* 0x000fe200078e780b */
[----:B------:R-:W-:Y:S01]  /*07f0*/  IMAD.IADD R0, R2, 0x1, -R9 ;  /* 0x0000000102007824 */ /* 0x000fe200078e0a09 */
[----:B------:R-:W-:Y:S01]  /*0800*/  VOTEU.ALL UP0, P0 ;  /* 0x00000000003f7886 */ /* 0x000fe20000000000 */
[----:B------:R-:W-:Y:S01]  /*0810*/  LOP3.LUT P0, RZ, R6, 0x7, RZ, 0xc0, !PT ;  /* 0x0000000706ff7812 */ /* 0x000fe2000780c0ff */
[----:B------:R-:W-:-:S02]  /*0820*/  VIADD R6, R5, 0xffffffff ;  /* 0xffffffff05067836 */ /* 0x000fc40000000000 */
[----:B------:R-:W-:Y:S01]  /*0830*/  ISETP.NE.AND P1, PT, R0, 0x3, PT ;  /* 0x000000030000780c */ /* 0x000fe20003f25270 */
[----:B----4-:R-:W-:Y:S01]  /*0840*/  IMAD R9, R7, R21, R4 ;  /* 0x0000001507097224 */ /* 0x010fe200078e0204 */
[----:B------:R-:W-:Y:S02]  /*0850*/  ISETP.LT.U32.AND P0, PT, R144, 0x2, !P0 ;  /* 0x000000029000780c */ /* 0x000fe40004701070 */
[----:B------:R-:W-:Y:S01]  /*0860*/  ISETP.EQ.OR P1, PT, R0, RZ, !P1 ;  /* 0x000000ff0000720c */ /* 0x000fe20004f22670 */
[----:B------:R-:W0:Y:S02]  /*0870*/  FENCE.VIEW.ASYNC.S ;  /* 0x00000000000073c6 */ /* 0x000e240000000000 */
[----:B0-----:R0:W1:Y:S01]  /*0880*/  @!UP0 SYNCS.EXCH.64 URZ, [UR6+0x100], UR4 ;  /* 0x00010004063f85b2 */ /* 0x0010620008000100 */
[----:B------:R-:W-:Y:S02]  /*0890*/  @P4 LEA.HI R2, R144, R144, RZ, 0x1 ;  /* 0x0000009090024211 */ /* 0x000fe400078f08ff */
[----:B------:R-:W-:-:S02]  /*08a0*/  ISETP.EQ.AND P1, PT, R5, RZ, P1 ;  /* 0x000000ff0500720c */ /* 0x000fc40000f22270 */
[----:B------:R-:W-:Y:S02]  /*08b0*/  @P4 SHF.R.S32.HI R2, RZ, 0x1, R2 ;  /* 0x00000001ff024819 */ /* 0x000fe40000011402 */
[----:B------:R-:W-:Y:S02]  /*08c0*/  ISETP.GE.U32.AND P6, PT, R6, 0x2, PT ;  /* 0x000000020600780c */ /* 0x000fe40003fc6070 */
[----:B------:R-:W-:Y:S02]  /*08d0*/  @P4 ISETP.NE.AND P5, PT, R2, R9, PT ;  /* 0x000000090200420c */ /* 0x000fe40003fa5270 */
[----:B------:R-:W-:Y:S02]  /*08e0*/  SEL R9, RZ, 0x1, !P0 ;  /* 0x00000001ff097807 */ /* 0x000fe40004000000 */
[----:B------:R-:W-:Y:S02]  /*08f0*/  @P4 SEL R22, RZ, 0x1, P5 ;  /* 0x00000001ff164807 */ /* 0x000fe40002800000 */
[----:B------:R-:W-:Y:S01]  /*0900*/  SEL R19, RZ, 0x1, !P1 ;  /* 0x00000001ff137807 */ /* 0x000fe20004800000 */
[----:B------:R0:W2:Y:S01]  /*0910*/  @!UP1 SYNCS.EXCH.64 URZ, [UR6+0x108], UR4 ;  /* 0x00010804063f95b2 */ /* 0x0000a20008000100 */
[----:B------:R-:W-:Y:S01]  /*0920*/  LOP3.LUT R22, R22, R9, RZ, 0xc0, !PT ;  /* 0x0000000916167212 */ /* 0x000fe200078ec0ff */
[----:B------:R-:W-:Y:S01]  /*0930*/  NOP ;  /* 0x0000000000007918 */ /* 0x000fe20000000000 */
[----:B------:R-:W-:Y:S01]  /*0940*/  SEL R19, R19, 0x2, P6 ;  /* 0x0000000213137807 */ /* 0x000fe20003000000 */
[----:B------:R-:W-:Y:S06]  /*0950*/  @!P2 BRA `(.L_x_4) ;  /* 0x000000000008a947 */ /* 0x000fec0003800000 */
[----:B-12---:R-:W-:Y:S01]  /*0960*/  UCGABAR_ARV ;  /* 0x00000000000079c7 */ /* 0x006fe20008000000 */
[----:B------:R-:W-:Y:S05]  /*0970*/  BRA `(.L_x_5) ;  /* 0x0000000000047947 */ /* 0x000fea0003800000 */
.L_x_4:
[----:B-12---:R-:W-:Y:S01]  /*0980*/  NOP ;  /* 0x0000000000007918 */ /* 0x006fe20000000000 */
.L_x_5:
[----:B------:R-:W1:Y:S01]  /*0990*/  LDC R2, c[0x0][0x65c] ;  /* 0x00019700ff027b82 */ /* 0x000e620000000800 */
[----:B------:R-:W-:Y:S02]  /*09a0*/  IMAD.U32 R8, RZ, RZ, UR8 ;  /* 0x00000008ff087e24 */ /* 0x000fe4000f8e00ff */
[----:B------:R-:W-:Y:S01]  /*09b0*/  IMAD.MOV.U32 R9, RZ, RZ, RZ ;  /* 0x000000ffff097224 */ /* 0x000fe200078e00ff */
[----:B-1----:R-:W-:-:S04]  /*09c0*/  ISETP.NE.AND P1, PT, R2, 0x1, PT ;  /* 0x000000010200780c */ /* 0x002fc80003f25270 */
[----:B------:R-:W-:-:S09]  /*09d0*/  P2R R5, PR, RZ, 0x2 ;  /* 0x00000002ff057803 */ /* 0x000fd20000000000 */
[----:B------:R-:W1:Y:S01]  /*09e0*/  @P1 LDC R17, c[0x0][0x10] ;  /* 0x00000400ff111b82 */ /* 0x000e620000000800 */
[----:B------:R-:W-:Y:S02]  /*09f0*/  @P1 IMAD.MOV.U32 R5, RZ, RZ, RZ ;  /* 0x000000ffff051224 */ /* 0x000fe400078e00ff */
[----:B------:R-:W-:-:S05]  /*0a00*/  @P1 IMAD.MOV.U32 R13, RZ, RZ, RZ ;  /* 0x000000ffff0d1224 */ /* 0x000fca00078e00ff */
[----:B------:R-:W2:Y:S01]  /*0a10*/  @!P1 LDC R11, c[0x0][0xc] ;  /* 0x00000300ff0b9b82 */ /* 0x000ea20000000800 */
[----:B-1----:R-:W-:-:S04]  /*0a20*/  @P1 IMAD.WIDE.U32 R16, R17, UR8, R4 ;  /* 0x0000000811101c25 */ /* 0x002fc8000f8e0004 */
[----:B------:R-:W-:Y:S02]  /*0a30*/  @P1 IMAD.IADD R17, R17, 0x1, R13 ;  /* 0x0000000111111824 */ /* 0x000fe400078e020d */
[----:B--2---:R-:W-:-:S04]  /*0a40*/  @!P1 IMAD.WIDE.U32 R8, R4, R11, R8 ;  /* 0x0000000b04089225 */ /* 0x004fc800078e0008 */
[----:B------:R-:W-:Y:S02]  /*0a50*/  @!P1 IMAD.MOV.U32 R16, RZ, RZ, R8 ;  /* 0x000000ffff109224 */ /* 0x000fe400078e0008 */
[----:B------:R-:W-:Y:S01]  /*0a60*/  @!P1 IMAD.MOV.U32 R17, RZ, RZ, R9 ;  /* 0x000000ffff119224 */ /* 0x000fe200078e0009 */
[----:B------:R-:W-:Y:S06]  /*0a70*/  @!P2 BRA `(.L_x_6) ;  /* 0x00000000000ca947 */ /* 0x000fec0003800000 */
[----:B------:R-:W-:Y:S01]  /*0a80*/  UCGABAR_WAIT ;  /* 0x0000000000007dc7 */ /* 0x000fe20008000000 */
[----:B------:R-:W-:Y:S01]  /*0a90*/  CCTL.IVALL ;  /* 0x00000000ff00798f */ /* 0x000fe20002000000 */
[----:B------:R-:W-:Y:S05]  /*0aa0*/  BRA `(.L_x_7) ;  /* 0x0000000000047947 */ /* 0x000fea0003800000 */
.L_x_6:
[----:B------:R-:W-:Y:S06]  /*0ab0*/  BAR.SYNC.DEFER_BLOCKING 0x0 ;  /* 0x0000000000007b1d */ /* 0x000fec0000010000 */
.L_x_7:
[----:B------:R-:W-:Y:S05]  /*0ac0*/  @!P3 BRA `(.L_x_8) ;  /* 0x000000a00024b947 */ /* 0x000fea0003800000 */
[----:B------:R-:W-:-:S13]  /*0ad0*/  ISETP.GT.U32.AND P0, PT, R6, 0x1, PT ;  /* 0x000000010600780c */ /* 0x000fda0003f04070 */
[----:B0-----:R-:W-:Y:S05]  /*0ae0*/  @P0 EXIT ;  /* 0x000000000000094d */ /* 0x001fea0003800000 */
[----:B------:R-:W-:Y:S01]  /*0af0*/  ULDC.64 UR4, c[0x0][0x650] ;  /* 0x0001940000047ab9 */ /* 0x000fe20000000a00 */
[----:B------:R-:W-:Y:S01]  /*0b00*/  PRMT R0, RZ, 0x7610, R0 ;  /* 0x00007610ff007816 */ /* 0x000fe20000000000 */
[----:B------:R-:W-:Y:S01]  /*0b10*/  IMAD.MOV.U32 R147, RZ, RZ, -0x1 ;  /* 0xffffffffff937424 */ /* 0x000fe200078e00ff */
[----:B------:R-:W-:Y:S01]  /*0b20*/  ISETP.GE.U32.AND P0, PT, R16, UR4, PT ;  /* 0x0000000410007c0c */ /* 0x000fe2000bf06070 */
[----:B------:R-:W-:Y:S02]  /*0b30*/  IMAD.MOV.U32 R148, RZ, RZ, -0x1 ;  /* 0xffffffffff947424 */ /* 0x000fe400078e00ff */
[----:B------:R-:W-:Y:S01]  /*0b40*/  IMAD.MOV.U32 R23, RZ, RZ, -0x1 ;  /* 0xffffffffff177424 */ /* 0x000fe200078e00ff */
[----:B------:R-:W-:-:S13]  /*0b50*/  ISETP.GE.U32.AND.EX P0, PT, R17, UR5, PT, P0 ;  /* 0x0000000511007c0c */ /* 0x000fda000bf06100 */
[----:B------:R-:W-:Y:S05]  /*0b60*/  @P0 BRA `(.L_x_9) ;  /* 0x00000004002c0947 */ /* 0x000fea0003800000 */
[----:B------:R-:W0:Y:S01]  /*0b70*/  LDC.64 R24, c[0x0][0x628] ;  /* 0x00018a00ff187b82 */ /* 0x000e220000000a00 */
[----:B------:R-:W-:Y:S02]  /*0b80*/  IMAD.MOV.U32 R8, RZ, RZ, R16 ;  /* 0x000000ffff087224 */ /* 0x000fe400078e0010 */
[----:B------:R-:W-:-:S05]  /*0b90*/  IMAD.MOV.U32 R9, RZ, RZ, R17 ;  /* 0x000000ffff097224 */ /* 0x000fca00078e0011 */
[----:B------:R-:W1:Y:S08]  /*0ba0*/  LDC R0, c[0x0][0x630] ;  /* 0x00018c00ff007b82 */ /* 0x000e700000000800 */
[----:B------:R-:W2:Y:S01]  /*0bb0*/  LDC.64 R26, c[0x0][0x620] ;  /* 0x00018800ff1a7b82 */ /* 0x000ea20000000a00 */
[----:B0-----:R-:W-:-:S04]  /*0bc0*/  ISETP.NE.U32.AND P0, PT, R24, RZ, PT ;  /* 0x000000ff1800720c */ /* 0x001fc80003f05070 */
[----:B------:R-:W-:-:S13]  /*0bd0*/  ISETP.NE.AND.EX P0, PT, R25, RZ, PT, P0 ;  /* 0x000000ff1900720c */ /* 0x000fda0003f05300 */
[----:B-12---:R-:W-:Y:S05]  /*0be0*/  @!P0 BRA `(.L_x_10) ;  /* 0x0000000000288947 */ /* 0x006fea0003800000 */
[----:B------:R-:W0:Y:S02]  /*0bf0*/  LDC R13, c[0x0][0x634] ;  /* 0x00018d00ff0d7b82 */ /* 0x000e240000000800 */
[----:B0-----:R-:W-:-:S05]  /*0c00*/  IADD3 R13, P0, R16, R13, RZ ;  /* 0x0000000d100d7210 */ /* 0x001fca0007f1e0ff */
[----:B------:R-:W-:-:S04]  /*0c10*/  IMAD.X R15, RZ, RZ, R17, P0 ;  /* 0x000000ffff0f7224 */ /* 0x000fc800000e0611 */
[----:B------:R-:W-:-:S04]  /*0c20*/  IMAD.WIDE.U32 R8, R15, R24, RZ ;  /* 0x000000180f087225 */ /* 0x000fc800078e00ff */
[----:B------:R-:W-:-:S04]  /*0c30*/  IMAD.WIDE.U32 R10, P0, R13, R25, R8 ;  /* 0x000000190d0a7225 */ /* 0x000fc80007800008 */
[----:B------:R-:W-:-:S04]  /*0c40*/  IMAD.WIDE.U32 R8, R13, R24, RZ ;  /* 0x000000180d087225 */ /* 0x000fc800078e00ff */
[----:B------:R-:W-:Y:S01]  /*0c50*/  IMAD.X R13, RZ, RZ, RZ, P0 ;  /* 0x000000ffff0d7224 */ /* 0x000fe200000e06ff */
[----:B------:R-:W-:Y:S01]  /*0c60*/  IADD3 RZ, P0, R9, R10, RZ ;  /* 0x0000000a09ff7210 */ /* 0x000fe20007f1e0ff */
[----:B------:R-:W-:-:S04]  /*0c70*/  IMAD.MOV.U32 R12, RZ, RZ, R11 ;  /* 0x000000ffff0c7224 */ /* 0x000fc800078e000b */
[----:B------:R-:W-:-:S08]  /*0c80*/  IMAD.WIDE.U32.X R8, R15, R25, R12, P0 ;  /* 0x000000190f087225 */ /* 0x000fd000000e040c */
.L_x_10:
[----:B------:R-:W0:Y:S01]  /*0c90*/  LDC.64 R24, c[0x0][0x640] ;  /* 0x00019000ff187b82 */ /* 0x000e220000000a00 */
[-CC-:B------:R-:W-:Y:S01]  /*0ca0*/  SHF.R.U64 R28, R8, R0.reuse, R9.reuse ;  /* 0x00000000081c7219 */ /* 0x180fe20000001209 */
[----:B------:R-:W-:Y:S01]  /*0cb0*/  IMAD R30, R7, R21, R4 ;  /* 0x00000015071e7224 */ /* 0x000fe200078e0204 */
[----:B------:R-:W-:Y:S01]  /*0cc0*/  SHF.R.U32.HI R0, RZ, R0, R9 ;  /* 0x00000000ff007219 */ /* 0x000fe20000011609 */
[----:B------:R-:W-:Y:S01]  /*0cd0*/  IMAD.MOV.U32 R21, RZ, RZ, 0x1 ;  /* 0x00000001ff157424 */ /* 0x000fe200078e00ff */
[----:B------:R-:W-:-:S03]  /*0ce0*/  IADD3 R5, P0, RZ, -R28, RZ ;  /* 0x8000001cff057210 */ /* 0x000fc60007f1e0ff */
[----:B------:R-:W1:Y:S02]  /*0cf0*/  LDC R6, c[0x0][0x618] ;  /* 0x00018600ff067b82 */ /* 0x000e640000000800 */
[----:B------:R-:W-:-:S04]  /*0d00*/  IMAD.X R9, RZ, RZ, ~R0, P0 ;  /* 0x000000ffff097224 */ /* 0x000fc800000e0e00 */
[-C--:B------:R-:W-:Y:S02]  /*0d10*/  IMAD R0, R9, R26.reuse, RZ ;  /* 0x0000001a09007224 */ /* 0x080fe400078e02ff */
[----:B------:R-:W2:Y:S01]  /*0d20*/  LDC R11, c[0x0][0x608] ;  /* 0x00018200ff0b7b82 */ /* 0x000ea20000000800 */
[----:B------:R-:W-:-:S04]  /*0d30*/  IMAD.WIDE.U32 R8, R5, R26, R16 ;  /* 0x0000001a05087225 */ /* 0x000fc800078e0010 */
[----:B------:R-:W-:-:S03]  /*0d40*/  IMAD R5, R5, R27, R0 ;  /* 0x0000001b05057224 */ /* 0x000fc600078e0200 */
[----:B------:R-:W3:Y:S01]  /*0d50*/  LDC R12, c[0x0][0x658] ;  /* 0x00019600ff0c7b82 */ /* 0x000ee20000000800 */
[----:B0-----:R-:W-:Y:S01]  /*0d60*/  ISETP.NE.U32.AND P0, PT, R24, RZ, PT ;  /* 0x000000ff1800720c */ /* 0x001fe20003f05070 */
[----:B------:R-:W-:Y:S02]  /*0d70*/  IMAD.IADD R5, R9, 0x1, R5 ;  /* 0x0000000109057824 */ /* 0x000fe400078e0205 */
[----:B------:R-:W-:Y:S01]  /*0d80*/  IMAD.MOV.U32 R9, RZ, RZ, -0x1 ;  /* 0xffffffffff097424 */ /* 0x000fe200078e00ff */
[----:B------:R-:W-:-:S03]  /*0d90*/  ISETP.NE.AND.EX P0, PT, R25, RZ, PT, P0 ;  /* 0x000000ff1900720c */ /* 0x000fc60003f05300 */
[----:B------:R-:W0:Y:S01]  /*0da0*/  LDC R15, c[0x0][0x600] ;  /* 0x00018000ff0f7b82 */ /* 0x000e220000000800 */
[-CC-:B-1----:R-:W-:Y:S02]  /*0db0*/  SHF.R.U64 R13, R8, R6.reuse, R5.reuse ;  /* 0x00000006080d7219 */ /* 0x182fe40000001205 */
[----:B------:R-:W-:-:S05]  /*0dc0*/  SHF.R.U32.HI R0, RZ, R6, R5 ;  /* 0x00000006ff007219 */ /* 0x000fca0000011605 */
[----:B------:R-:W1:Y:S01]  /*0dd0*/  LDC R14, c[0x0][0x648] ;  /* 0x00019200ff0e7b82 */ /* 0x000e620000000800 */
[-CC-:B--2---:R-:W-:Y:S02]  /*0de0*/  SHF.R.U64 R27, R13, R11.reuse, R0.reuse ;  /* 0x0000000b0d1b7219 */ /* 0x184fe40000001200 */
[----:B------:R-:W-:-:S05]  /*0df0*/  SHF.R.U32.HI R5, RZ, R11, R0 ;  /* 0x0000000bff057219 */ /* 0x000fca0000011600 */
[----:B------:R-:W2:Y:S01]  /*0e00*/  LDC R20, c[0x0][0x638] ;  /* 0x00018e00ff147b82 */ /* 0x000ea20000000800 */
[-CC-:B---3--:R-:W-:Y:S02]  /*0e10*/  SHF.R.U64 R26, R27, R12.reuse, R5.reuse ;  /* 0x0000000c1b1a7219 */ /* 0x188fe40000001205 */
[-C--:B------:R-:W-:Y:S02]  /*0e20*/  SHF.L.U32 R0, R9, R12.reuse, RZ ;  /* 0x0000000c09007219 */ /* 0x080fe400000006ff */
[----:B------:R-:W-:Y:S01]  /*0e30*/  SHF.R.U32.HI R5, RZ, R12, R5 ;  /* 0x0000000cff057219 */ /* 0x000fe20000011605 */
[----:B------:R-:W-:Y:S01]  /*0e40*/  IMAD.MOV.U32 R4, RZ, RZ, R26 ;  /* 0x000000ffff047224 */ /* 0x000fe200078e001a */
[----:B------:R-:W-:Y:S01]  /*0e50*/  LOP3.LUT R10, RZ, R0, RZ, 0x33, !PT ;  /* 0x00000000ff0a7212 */ /* 0x000fe200078e33ff */
[----:B------:R-:W3:Y:S01]  /*0e60*/  LDC R23, c[0x0][0x610] ;  /* 0x00018400ff177b82 */ /* 0x000ee20000000800 */
[----:B------:R-:W-:Y:S05]  /*0e70*/  @!P0 BRA `(.L_x_11) ;  /* 0x0000000000288947 */ /* 0x000fea0003800000 */
[----:B------:R-:W4:Y:S02]  /*0e80*/  LDC R9, c[0x0][0x64c] ;  /* 0x00019300ff097b82 */ /* 0x000f240000000800 */
[----:B----4-:R-:W-:-:S05]  /*0e90*/  IADD3 R9, P0, R26, R9, RZ ;  /* 0x000000091a097210 */ /* 0x010fca0007f1e0ff */
        /* <DEDUP_REMOVED lines=8> */
.L_x_11:
[----:B-1----:R-:W-:Y:S01]  /*0f20*/  SHF.R.U64 R4, R4, R14, R5 ;  /* 0x0000000e04047219 */ /* 0x002fe20000001205 */
[----:B0-----:R-:W-:Y:S01]  /*0f30*/  VIADD R6, R15, 0xffffffff ;  /* 0xffffffff0f067836 */ /* 0x001fe20000000000 */
[----:B------:R-:W-:Y:S02]  /*0f40*/  SHF.L.U32 R0, R21, R12, RZ ;  /* 0x0000000c15007219 */ /* 0x000fe400000006ff */
[----:B------:R-:W-:Y:S01]  /*0f50*/  LOP3.LUT R5, R27, R10, RZ, 0xc0, !PT ;  /* 0x0000000a1b057212 */ /* 0x000fe200078ec0ff */
[----:B------:R-:W-:Y:S01]  /*0f60*/  IMAD.MOV R7, RZ, RZ, -R4 ;  /* 0x000000ffff077224 */ /* 0x000fe200078e0a04 */
[----:B------:R-:W-:Y:S02]  /*0f70*/  SEL R3, R3, R30, !P1 ;  /* 0x0000001e03037207 */ /* 0x000fe40004800000 */
[----:B------:R-:W-:Y:S01]  /*0f80*/  LOP3.LUT R6, R13, R6, RZ, 0xc0, !PT ;  /* 0x000000060d067212 */ /* 0x000fe200078ec0ff */
[----:B------:R-:W-:Y:S02]  /*0f90*/  IMAD R4, R0, R4, R5 ;  /* 0x0000000400047224 */ /* 0x000fe400078e0205 */
[----:B--2---:R-:W-:-:S02]  /*0fa0*/  IMAD R0, R7, R20, R26 ;  /* 0x0000001407007224 */ /* 0x004fc400078e021a */
[----:B---3--:R-:W-:Y:S02]  /*0fb0*/  IMAD R3, R4, R23, R3 ;  /* 0x0000001704037224 */ /* 0x008fe400078e0203 */
[----:B------:R-:W-:Y:S02]  /*0fc0*/  IMAD.MOV.U32 R5, RZ, RZ, 0x1 ;  /* 0x00000001ff057424 */ /* 0x000fe400078e00ff */
[----:B------:R-:W-:Y:S02]  /*0fd0*/  IMAD R4, R0, R15, R6 ;  /* 0x0000000f00047224 */ /* 0x000fe400078e0206 */
[----:B------:R-:W-:Y:S01]  /*0fe0*/  IMAD.MOV.U32 R23, RZ, RZ, R28 ;  /* 0x000000ffff177224 */ /* 0x000fe200078e001c */
[----:B------:R-:W-:Y:S02]  /*0ff0*/  PRMT R0, R5, 0x7610, R0 ;  /* 0x0000761005007816 */ /* 0x000fe40000000000 */
[----:B------:R-:W-:Y:S02]  /*1000*/  SEL R148, R4, R3, !P1 ;  /* 0x0000000304947207 */ /* 0x000fe40004800000 */
[----:B------:R-:W-:-:S07]  /*1010*/  SEL R147, R3, R4, !P1 ;  /* 0x0000000403937207 */ /* 0x000fce0004800000 */
.L_x_9:
[----:B------:R-:W-:-:S08]  /*1020*/  NOP ;  /* 0x0000000000007918 */ /* 0x000fd00000000000 */
[----:B------:R-:W0:Y:S02]  /*1030*/  USETMAXREG.TRY_ALLOC.CTAPOOL UP0, 0xe8 ;  /* 0x000000e8000079c8 */ /* 0x000e240008000600 */
[----:B0-----:R-:W-:-:S13]  /*1040*/  PLOP3.LUT P0, PT, PT, PT, UP0, 0x80, 0x0 ;  /* 0x000000000000781c */ /* 0x001fda0003f0f008 */
[----:B------:R-:W-:Y:S05]  /*1050*/  @!P0 BRA `(.L_x_9) ;  /* 0xfffffffc00f08947 */ /* 0x000fea000383ffff */
[----:B------:R-:W-:Y:S01]  /*1060*/  ULDC.64 UR4, c[0x0][0x598] ;  /* 0x0001660000047ab9 */ /* 0x000fe20000000a00 */
[----:B------:R-:W-:Y:S01]  /*1070*/  ULDC.64 UR36, c[0x0][0x208] ;  /* 0x0000820000247ab9 */ /* 0x000fe20000000a00 */
[----:B------:R-:W-:-:S04]  /*1080*/  ISETP.NE.U32.AND P0, PT, RZ, UR4, PT ;  /* 0x00000004ff007c0c */ /* 0x000fc8000bf05070 */
[----:B------:R-:W-:-:S13]  /*1090*/  ISETP.NE.AND.EX P0, PT, RZ, UR5, PT, P0 ;  /* 0x00000005ff007c0c */ /* 0x000fda000bf05300 */
[----:B------:R-:W-:Y:S05]  /*10a0*/  @!P0 BRA `(.L_x_12) ;  /* 0x00000000001c8947 */ /* 0x000fea0003800000 */
[----:B------:R-:W0:Y:S02]  /*10b0*/  LDC.64 R4, c[0x0][0x598] ;  /* 0x00016600ff047b82 */ /* 0x000e240000000a00 */
[----:B0-----:R-:W2:Y:S02]  /*10c0*/  LDG.E.64 R4, desc[UR36][R4.64] ;  /* 0x0000002404047981 */ /* 0x001ea4000c1e1b00 */
[----:B--2---:R-:W-:-:S04]  /*10d0*/  ISETP.NE.U32.AND P0, PT, R4, RZ, PT ;  /* 0x000000ff0400720c */ /* 0x004fc80003f05070 */
[----:B------:R-:W-:-:S13]  /*10e0*/  ISETP.NE.AND.EX P0, PT, R5, RZ, PT, P0 ;  /* 0x000000ff0500720c */ /* 0x000fda0003f05300 */
[----:B------:R-:W-:Y:S05]  /*10f0*/  @!P0 BRA `(.L_x_12) ;  /* 0x0000000000088947 */ /* 0x000fea0003800000 */
[----:B------:R0:W5:Y:S01]  /*1100*/  LD.E R146, desc[UR36][R4.64] ;  /* 0x0000002404927980 */ /* 0x000162000c101900 */
[----:B------:R-:W-:Y:S05]  /*1110*/  BRA `(.L_x_13) ;  /* 0x0000000000247947 */ /* 0x000fea0003800000 */
.L_x_12:
[----:B------:R-:W-:Y:S02]  /*1120*/  ULDC.64 UR4, c[0x0][0x588] ;  /* 0x0001620000047ab9 */ /* 0x000fe40000000a00 */
[----:B------:R-:W-:-:S04]  /*1130*/  ISETP.NE.U32.AND P0, PT, RZ, UR4, PT ;  /* 0x00000004ff007c0c */ /* 0x000fc8000bf05070 */
[----:B------:R-:W-:-:S13]  /*1140*/  ISETP.NE.AND.EX P0, PT, RZ, UR5, PT, P0 ;  /* 0x00000005ff007c0c */ /* 0x000fda000bf05300 */
[----:B------:R-:W-:Y:S05]  /*1150*/  @!P0 BRA `(.L_x_14) ;  /* 0x00000000000c8947 */ /* 0x000fea0003800000 */
[----:B------:R-:W0:Y:S02]  /*1160*/  LDC.64 R4, c[0x0][0x588] ;  /* 0x00016200ff047b82 */ /* 0x000e240000000a00 */
[----:B0-----:R1:W5:Y:S01]  /*1170*/  LDG.E R146, desc[UR36][R4.64] ;  /* 0x0000002404927981 */ /* 0x001362000c1e1900 */
[----:B------:R-:W-:Y:S05]  /*1180*/  BRA `(.L_x_13) ;  /* 0x0000000000087947 */ /* 0x000fea0003800000 */
.L_x_14:
[----:B------:R-:W-:Y:S02]  /*1190*/  ULDC UR4, c[0x0][0x580] ;  /* 0x0001600000047ab9 */ /* 0x000fe40000000800 */
[----:B------:R-:W-:-:S07]  /*11a0*/  IMAD.U32 R146, RZ, RZ, UR4 ;  /* 0x00000004ff927e24 */ /* 0x000fce000f8e00ff */
.L_x_13:
[----:B------:R-:W-:Y:S02]  /*11b0*/  ULDC.64 UR4, c[0x0][0x5a0] ;  /* 0x0001680000047ab9 */ /* 0x000fe40000000a00 */
[----:B------:R-:W-:-:S04]  /*11c0*/  ISETP.NE.U32.AND P0, PT, RZ, UR4, PT ;  /* 0x00000004ff007c0c */ /* 0x000fc8000bf05070 */
[----:B------:R-:W-:-:S13]  /*11d0*/  ISETP.NE.AND.EX P0, PT, RZ, UR5, PT, P0 ;  /* 0x00000005ff007c0c */ /* 0x000fda000bf05300 */
[----:B------:R-:W-:Y:S05]  /*11e0*/  @!P0 BRA `(.L_x_15) ;  /* 0x00000000001c8947 */ /* 0x000fea0003800000 */
[----:B01----:R-:W0:Y:S02]  /*11f0*/  LDC.64 R4, c[0x0][0x5a0] ;  /* 0x00016800ff047b82 */ /* 0x003e240000000a00 */
[----:B0-----:R-:W2:Y:S02]  /*1200*/  LDG.E.64 R4, desc[UR36][R4.64] ;  /* 0x0000002404047981 */ /* 0x001ea4000c1e1b00 */
[----:B--2---:R-:W-:-:S04]  /*1210*/  ISETP.NE.U32.AND P0, PT, R4, RZ, PT ;  /* 0x000000ff0400720c */ /* 0x004fc80003f05070 */
[----:B------:R-:W-:-:S13]  /*1220*/  ISETP.NE.AND.EX P0, PT, R5, RZ, PT, P0 ;  /* 0x000000ff0500720c */ /* 0x000fda0003f05300 */
[----:B------:R-:W-:Y:S05]  /*1230*/  @!P0 BRA `(.L_x_15) ;  /* 0x0000000000088947 */ /* 0x000fea0003800000 */
[----:B------:R0:W5:Y:S01]  /*1240*/  LD.E R145, desc[UR36][R4.64] ;  /* 0x0000002404917980 */ /* 0x000162000c101900 */
[----:B------:R-:W-:Y:S05]  /*1250*/  BRA `(.L_x_16) ;  /* 0x0000000000247947 */ /* 0x000fea0003800000 */
.L_x_15:
[----:B------:R-:W-:Y:S02]  /*1260*/  ULDC.64 UR4, c[0x0][0x590] ;  /* 0x0001640000047ab9 */ /* 0x000fe40000000a00 */
[----:B------:R-:W-:-:S04]  /*1270*/  ISETP.NE.U32.AND P0, PT, RZ, UR4, PT ;  /* 0x00000004ff007c0c */ /* 0x000fc8000bf05070 */
[----:B------:R-:W-:-:S13]  /*1280*/  ISETP.NE.AND.EX P0, PT, RZ, UR5, PT, P0 ;  /* 0x00000005ff007c0c */ /* 0x000fda000bf05300 */
[----:B------:R-:W-:Y:S05]  /*1290*/  @!P0 BRA `(.L_x_17) ;  /* 0x00000000000c8947 */ /* 0x000fea0003800000 */
[----:B01----:R-:W0:Y:S02]  /*12a0*/  LDC.64 R4, c[0x0][0x590] ;  /* 0x00016400ff047b82 */ /* 0x003e240000000a00 */
[----:B0-----:R1:W5:Y:S01]  /*12b0*/  LDG.E R145, desc[UR36][R4.64] ;  /* 0x0000002404917981 */ /* 0x001362000c1e1900 */
[----:B------:R-:W-:Y:S05]  /*12c0*/  BRA `(.L_x_16) ;  /* 0x0000000000087947 */ /* 0x000fea0003800000 */
.L_x_17:
[----:B------:R-:W-:Y:S02]  /*12d0*/  ULDC UR4, c[0x0][0x584] ;  /* 0x0001610000047ab9 */ /* 0x000fe40000000800 */
[----:B------:R-:W-:-:S07]  /*12e0*/  IMAD.U32 R145, RZ, RZ, UR4 ;  /* 0x00000004ff917e24 */ /* 0x000fce000f8e00ff */
.L_x_16:
[----:B------:R-:W-:-:S13]  /*12f0*/  LOP3.LUT P0, RZ, R0, 0xff, RZ, 0xc0, !PT ;  /* 0x000000ff00ff7812 */ /* 0x000fda000780c0ff */
[----:B------:R-:W-:Y:S05]  /*1300*/  @!P0 EXIT ;  /* 0x000000000000894d */ /* 0x000fea0003800000 */
[----:B------:R-:W-:Y:S01]  /*1310*/  ULDC UR4, c[0x0][0x28c] ;  /* 0x0000a30000047ab9 */ /* 0x000fe20000000800 */
[----:B------:R-:W-:Y:S01]  /*1320*/  LOP3.LUT R162, R19, 0x1, RZ, 0xfc, !PT ;  /* 0x0000000113a27812 */ /* 0x000fe200078efcff */
[----:B------:R-:W-:Y:S01]  /*1330*/  UIADD3 UR4, UR4, 0xf, URZ ;  /* 0x0000000f04047890 */ /* 0x000fe2000fffe03f */
[----:B------:R-:W-:Y:S01]  /*1340*/  UMOV UR38, URZ ;  /* 0x0000003f00267c82 */ /* 0x000fe20008000000 */
[----:B------:R-:W-:Y:S02]  /*1350*/  UMOV UR39, URZ ;  /* 0x0000003f00277c82 */ /* 0x000fe40008000000 */
[----:B------:R-:W-:-:S04]  /*1360*/  USHF.R.S32.HI UR5, URZ, 0x1f, UR4 ;  /* 0x0000001f3f057899 */ /* 0x000fc80008011404 */
[----:B------:R-:W-:-:S04]  /*1370*/  ULEA.HI UR5, UR5, UR4, URZ, 0x4 ;  /* 0x0000000405057291 */ /* 0x000fc8000f8f203f */
[----:B------:R-:W-:-:S12]  /*1380*/  USHF.R.S32.HI UR40, URZ, 0x4, UR5 ;  /* 0x000000043f287899 */ /* 0x000fd80008011405 */
.L_x_269:
[----:B------:R-:W-:Y:S01]  /*1390*/  LOP3.LUT R0, R18, 0x80, RZ, 0xc0, !PT ;  /* 0x0000008012007812 */ /* 0x000fe200078ec0ff */
[----:B------:R-:W2:Y:S01]  /*13a0*/  S2UR UR6, SR_CgaCtaId ;  /* 0x00000000000679c3 */ /* 0x000ea20000008800 */
[----:B------:R-:W-:Y:S02]  /*13b0*/  UMOV UR41, 0x400 ;  /* 0x0000040000297882 */ /* 0x000fe40000000000 */
[----:B------:R-:W-:-:S06]  /*13c0*/  SHF.R.U32.HI R0, RZ, 0x7, R0 ;  /* 0x00000007ff007819 */ /* 0x000fcc0000011600 */
[----:B---3--:R-:W3:Y:S01]  /*13d0*/  SHFL.IDX PT, R0, R0, RZ, 0x1f ;  /* 0x00001fff00007589 */ /* 0x008ee200000e0000 */
[----:B--2---:R-:W-:Y:S01]  /*13e0*/  ULEA UR41, UR6, UR41, 0x18 ;  /* 0x0000002906297291 */ /* 0x004fe2000f8ec03f */
[----:B---3--:R-:W-:-:S13]  /*13f0*/  R2UR UR4, R0 ;  /* 0x00000000000472ca */ /* 0x008fda00000e0000 */
[----:B------:R-:W-:-:S04]  /*1400*/  ULEA.HI UR5, UR4, UR4, URZ, 0x1 ;  /* 0x0000000404057291 */ /* 0x000fc8000f8f083f */
[----:B------:R-:W-:-:S04]  /*1410*/  ULOP3.LUT UR5, UR5, 0x1ffffe, URZ, 0xc0, !UPT ;  /* 0x001ffffe05057892 */ /* 0x000fc8000f8ec03f */
[----:B------:R-:W-:-:S03]  /*1420*/  UIADD3 UR5, UR4, -UR5, URZ ;  /* 0x8000000504057290 */ /* 0x000fc6000fffe03f */
[----:B------:R-:W-:Y:S01]  /*1430*/  ULDC UR4, c[0x0][0x28c] ;  /* 0x0000a30000047ab9 */ /* 0x000fe20000000800 */
[----:B------:R-:W-:Y:S01]  /*1440*/  ULEA UR5, UR5, UR41, 0xb ;  /* 0x0000002905057291 */ /* 0x000fe2000f8e583f */
[----:B------:R-:W-:-:S03]  /*1450*/  ISETP.LT.AND P0, PT, RZ, UR4, PT ;  /* 0x00000004ff007c0c */ /* 0x000fc6000bf01270 */
[----:B------:R-:W-:-:S04]  /*1460*/  UIADD3 UR5, UR5, 0x200, URZ ;  /* 0x0000020005057890 */ /* 0x000fc8000fffe03f */
[----:B------:R-:W-:-:S04]  /*1470*/  USHF.R.U32.HI UR5, URZ, 0x4, UR5 ;  /* 0x000000043f057899 */ /* 0x000fc80008011605 */
[----:B------:R-:W-:Y:S02]  /*1480*/  ULOP3.LUT UR42, UR5, 0x3fff, URZ, 0xc0, !UPT ;  /* 0x00003fff052a7892 */ /* 0x000fe4000f8ec03f */
[----:B01--45:R-:W-:Y:S10]  /*1490*/  @P0 BRA `(.L_x_18) ;  /* 0x0000000000400947 */ /* 0x033ff40003800000 */
[----:B------:R-:W-:Y:S01]  /*14a0*/  MOV R0, 0x0 ;  /* 0x0000000000007802 */ /* 0x000fe20000000f00 */
[----:B------:R-:W-:Y:S01]  /*14b0*/  ULDC.64 UR4, c[0x4][0x68] ;  /* 0x01001a0000047ab9 */ /* 0x000fe20000000a00 */
[----:B------:R-:W-:Y:S01]  /*14c0*/  ULDC.64 UR6, c[0x4][0x8] ;  /* 0x0100020000067ab9 */ /* 0x000fe20000000a00 */
[----:B01----:R-:W-:Y:S01]  /*14d0*/  IMAD.U32 R4, RZ, RZ, UR4 ;  /* 0x00000004ff047e24 */ /* 0x003fe2000f8e00ff */
[----:B------:R0:W1:Y:S01]  /*14e0*/  LDC.64 R14, c[0x4][R0] ;  /* 0x01000000000e7b82 */ /* 0x0000620000000a00 */
[----:B------:R-:W-:Y:S01]  /*14f0*/  IMAD.U32 R5, RZ, RZ, UR5 ;  /* 0x00000005ff057e24 */ /* 0x000fe2000f8e00ff */
[----:B------:R-:W-:Y:S01]  /*1500*/  ULDC.64 UR4, c[0x4][0x70] ;  /* 0x01001c0000047ab9 */ /* 0x000fe20000000a00 */
[----:B------:R-:W-:Y:S02]  /*1510*/  IMAD.U32 R10, RZ, RZ, UR6 ;  /* 0x00000006ff0a7e24 */ /* 0x000fe4000f8e00ff */
[----:B------:R-:W-:Y:S02]  /*1520*/  IMAD.U32 R6, RZ, RZ, UR4 ;  /* 0x00000004ff067e24 */ /* 0x000fe4000f8e00ff */
[----:B------:R-:W-:-:S02]  /*1530*/  IMAD.U32 R7, RZ, RZ, UR5 ;  /* 0x00000005ff077e24 */ /* 0x000fc4000f8e00ff */
[----:B------:R-:W-:Y:S02]  /*1540*/  IMAD.U32 R11, RZ, RZ, UR7 ;  /* 0x00000007ff0b7e24 */ /* 0x000fe4000f8e00ff */
[----:B------:R-:W-:Y:S02]  /*1550*/  IMAD.MOV.U32 R8, RZ, RZ, 0x1e1 ;  /* 0x000001e1ff087424 */ /* 0x000fe400078e00ff */
[----:B------:R-:W-:Y:S02]  /*1560*/  IMAD.MOV.U32 R12, RZ, RZ, 0x1 ;  /* 0x00000001ff0c7424 */ /* 0x000fe400078e00ff */
[----:B0-----:R-:W-:-:S07]  /*1570*/  IMAD.MOV.U32 R13, RZ, RZ, RZ ;  /* 0x000000ffff0d7224 */ /* 0x001fce00078e00ff */
[----:B------:R-:W-:-:S07]  /*1580*/  LEPC R20, `(.L_x_18) ;  /* 0x000000001014794e */ /* 0x000fce0000000000 */
[----:B-1---5:R-:W-:Y:S05]  /*1590*/  CALL.ABS.NOINC R14 ;  /* 0x000000000e007343 */ /* 0x022fea0003c00000 */
.L_x_18:
[----:B------:R-:W-:-:S13]  /*15a0*/  ISETP.NE.AND P0, PT, R162, 0x3, PT ;  /* 0x00000003a200780c */ /* 0x000fda0003f05270 */
[----:B------:R-:W-:Y:S05]  /*15b0*/  @!P0 BRA `(.L_x_19) ;  /* 0x0000000000048947 */ /* 0x000fea0003800000 */
[----:B------:R-:W-:Y:S01]  /*15c0*/  BPT.TRAP 0x1 ;  /* 0x000000040000795c */ /* 0x000fe20000300000 */
.L_x_19:
[----:B------:R-:W-:Y:S02]  /*15d0*/  IMAD.U32 R3, RZ, RZ, UR39 ;  /* 0x00000027ff037e24 */ /* 0x000fe4000f8e00ff */
[----:B------:R-:W-:-:S03]  /*15e0*/  IMAD.U32 R0, RZ, RZ, UR38 ;  /* 0x00000026ff007e24 */ /* 0x000fc6000f8e00ff */
[----:B------:R-:W-:Y:S02]  /*15f0*/  LEA R3, R3, UR41, 0x3 ;  /* 0x0000002903037c11 */ /* 0x000fe4000f8e18ff */
[----:B------:R-:W-:-:S04]  /*1600*/  SHF.L.U32 R0, R0, 0x1f, RZ ;  /* 0x0000001f00007819 */ /* 0x000fc800000006ff */
[----:B------:R2:W3:Y:S01]  /*1610*/  SYNCS.PHASECHK.TRANS64.TRYWAIT P1, [R3+URZ], R0 ;  /* 0x00000000030075a7 */ /* 0x0004e2000802017f */
[----:B------:R-:W-:Y:S05]  /*1620*/  @!P0 BRA `(.L_x_20) ;  /* 0x0000000000048947 */ /* 0x000fea0003800000 */
[----:B------:R-:W-:Y:S01]  /*1630*/  BPT.TRAP 0x1 ;  /* 0x000000040000795c */ /* 0x000fe20000300000 */
.L_x_20:
[----:B---3--:R-:W-:Y:S05]  /*1640*/  @P1 BRA `(.L_x_21) ;  /* 0x0000000000081947 */ /* 0x008fea0003800000 */
[----:B------:R-:W3:Y:S02]  /*1650*/  SYNCS.PHASECHK.TRANS64.TRYWAIT P1, [R3+URZ], R0 ;  /* 0x00000000030075a7 */ /* 0x000ee4000802017f */
[----:B---3--:R-:W-:Y:S05]  /*1660*/  @!P1 BRA `(.L_x_22) ;  /* 0x000000b0002c9947 */ /* 0x008fea0003800000 */
.L_x_21:
[----:B------:R-:W-:-:S04]  /*1670*/  UISETP.LT.AND UP0, UPT, UR40, 0x1, UPT ;  /* 0x000000012800788c */ /* 0x000fc8000bf01270 */
[----:B------:R-:W-:-:S06]  /*1680*/  USEL UR4, UR40, 0x1, UP0 ;  /* 0x0000000128047887 */ /* 0x000fcc0008000000 */
[----:B--23--:R-:W-:Y:S01]  /*1690*/  IMAD.U32 R0, RZ, RZ, UR4 ;  /* 0x00000004ff007e24 */ /* 0x00cfe2000f8e00ff */
[----:B------:R-:W-:Y:S05]  /*16a0*/  WARPSYNC.ALL ;  /* 0x0000000000007948 */ /* 0x000fea0003800000 */
[----:B------:R-:W-:-:S04]  /*16b0*/  IADD3 R0, -R0, UR40, RZ ;  /* 0x0000002800007c10 */ /* 0x000fc8000fffe1ff */
[----:B------:R-:W-:Y:S01]  /*16c0*/  ISETP.GE.AND P1, PT, R0, 0x1, PT ;  /* 0x000000010000780c */ /* 0x000fe20003f26270 */
[----:B------:R-:W-:Y:S01]  /*16d0*/  UIADD3 UR4, UR41, 0x2d200, URZ ;  /* 0x0002d20029047890 */ /* 0x000fe2000fffe03f */
[----:B------:R-:W-:Y:S01]  /*16e0*/  WARPGROUP.ARRIVE ;  /* 0x00000000000079c5 */ /* 0x000fe20000000000 */
[----:B------:R-:W-:Y:S01]  /*16f0*/  UMOV UR25, 0xc0000010 ;  /* 0xc000001000197882 */ /* 0x000fe20000000000 */
[----:B------:R-:W-:Y:S01]  /*1700*/  UMOV UR27, 0xc0000010 ;  /* 0xc0000010001b7882 */ /* 0x000fe20000000000 */
[----:B------:R-:W-:Y:S02]  /*1710*/  USHF.R.U32.HI UR5, URZ, 0x4, UR4 ;  /* 0x000000043f057899 */ /* 0x000fe40008011604 */
[----:B------:R-:W-:Y:S02]  /*1720*/  ULOP3.LUT UR4, UR42, 0x10000, URZ, 0xfc, !UPT ;  /* 0x000100002a047892 */ /* 0x000fe4000f8efc3f */
[----:B------:R-:W-:Y:S02]  /*1730*/  ULOP3.LUT UR5, UR5, 0x3fff, URZ, 0xc0, !UPT ;  /* 0x00003fff05057892 */ /* 0x000fe4000f8ec03f */
[----:B------:R-:W-:-:S02]  /*1740*/  UIMAD UR24, UR39, 0x300, UR4 ;  /* 0x00000300271878a4 */ /* 0x000fc4000f8e0204 */
[----:B------:R-:W-:Y:S01]  /*1750*/  ULOP3.LUT UR5, UR5, 0x10000, URZ, 0xfc, !UPT ;  /* 0x0001000005057892 */ /* 0x000fe2000f8efc3f */
[----:B------:R-:W-:Y:S01]  /*1760*/  UMOV UR13, UR25 ;  /* 0x00000019000d7c82 */ /* 0x000fe20008000000 */
[----:B------:R-:W-:Y:S02]  /*1770*/  UMOV UR15, 0xc0000010 ;  /* 0xc0000010000f7882 */ /* 0x000fe40000000000 */
[----:B------:R-:W-:Y:S01]  /*1780*/  UIMAD UR26, UR39, 0xa0, UR5 ;  /* 0x000000a0271a78a4 */ /* 0x000fe2000f8e0205 */
[----:B------:R-:W-:Y:S01]  /*1790*/  UMOV UR12, UR24 ;  /* 0x00000018000c7c82 */ /* 0x000fe20008000000 */
[----:B------:R-:W-:Y:S02]  /*17a0*/  UMOV UR8, UR24 ;  /* 0x0000001800087c82 */ /* 0x000fe40008000000 */
[----:B------:R-:W-:Y:S02]  /*17b0*/  UIADD3 UR14, UR26, 0x20, URZ ;  /* 0x000000201a0e7890 */ /* 0x000fe4000fffe03f */
[----:B------:R-:W-:Y:S01]  /*17c0*/  UIADD3 UR10, UR26, 0x40, URZ ;  /* 0x000000401a0a7890 */ /* 0x000fe2000fffe03f */
[----:B------:R-:W-:-:S02]  /*17d0*/  UMOV UR9, UR25 ;  /* 0x0000001900097c82 */ /* 0x000fc40008000000 */
[----:B------:R-:W-:Y:S01]  /*17e0*/  HGMMA.64x16x16.F32.BF16 R136, gdesc[UR24], RZ, !UPT, gsb0 ;  /* 0x00200000188879f0 */ /* 0x000fe2000c0018ff */
[----:B------:R-:W-:Y:S01]  /*17f0*/  UMOV UR11, 0xc0000010 ;  /* 0xc0000010000b7882 */ /* 0x000fe20000000000 */
[----:B------:R-:W-:Y:S01]  /*1800*/  UIADD3 UR22, UR26, 0x60, URZ ;  /* 0x000000601a167890 */ /* 0x000fe2000fffe03f */
[----:B------:R-:W-:Y:S01]  /*1810*/  UMOV UR20, UR24 ;  /* 0x0000001800147c82 */ /* 0x000fe20008000000 */
[----:B------:R-:W-:Y:S01]  /*1820*/  UMOV UR21, UR25 ;  /* 0x0000001900157c82 */ /* 0x000fe20008000000 */
[----:B------:R-:W-:Y:S01]  /*1830*/  UMOV UR23, 0xc0000010 ;  /* 0xc000001000177882 */ /* 0x000fe20000000000 */
[----:B------:R-:W-:Y:S01]  /*1840*/  UIADD3 UR18, UR26, 0x80, URZ ;  /* 0x000000801a127890 */ /* 0x000fe2000fffe03f */
[----:B------:R-:W-:Y:S01]  /*1850*/  UMOV UR16, UR24 ;  /* 0x0000001800107c82 */ /* 0x000fe20008000000 */
[----:B------:R-:W-:Y:S01]  /*1860*/  UMOV UR17, UR25 ;  /* 0x0000001900117c82 */ /* 0x000fe20008000000 */
[----:B------:R-:W-:Y:S01]  /*1870*/  UMOV UR19, 0xc0000010 ;  /* 0xc000001000137882 */ /* 0x000fe20000000000 */
[----:B------:R-:W-:Y:S01]  /*1880*/  UIADD3 UR6, UR24, 0x100, URZ ;  /* 0x0000010018067890 */ /* 0x000fe2000fffe03f */
[----:B------:R-:W-:-:S02]  /*1890*/  WARPGROUP.DEPBAR.LE gsb0, 0x0 ;  /* 0x00008000000079c5 */ /* 0x000fc40000010000 */
[----:B------:R-:W-:-:S06]  /*18a0*/  WARPGROUP.ARRIVE ;  /* 0x00000000000079c5 */ /* 0x000fcc0000000000 */
[----:B------:R-:W-:Y:S03]  /*18b0*/  HGMMA.64x16x16.F32.BF16 R112, gdesc[UR12], RZ, !UPT, gsb0 ;  /* 0x002000000c7079f0 */ /* 0x000fe6000c0018ff */
[----:B------:R-:W-:Y:S02]  /*18c0*/  WARPGROUP.DEPBAR.LE gsb0, 0x0 ;  /* 0x00008000000079c5 */ /* 0x000fe40000010000 */
[----:B------:R-:W-:-:S06]  /*18d0*/  WARPGROUP.ARRIVE ;  /* 0x00000000000079c5 */ /* 0x000fcc0000000000 */
[----:B------:R-:W-:Y:S03]  /*18e0*/  HGMMA.64x16x16.F32.BF16 R88, gdesc[UR8], RZ, !UPT, gsb0 ;  /* 0x00200000085879f0 */ /* 0x000fe6000c0018ff */
[----:B------:R-:W-:Y:S02]  /*18f0*/  WARPGROUP.DEPBAR.LE gsb0, 0x0 ;  /* 0x00008000000079c5 */ /* 0x000fe40000010000 */
[----:B------:R-:W-:-:S06]  /*1900*/  WARPGROUP.ARRIVE ;  /* 0x00000000000079c5 */ /* 0x000fcc0000000000 */
[----:B------:R-:W-:Y:S03]  /*1910*/  HGMMA.64x16x16.F32.BF16 R64, gdesc[UR20], RZ, !UPT, gsb0 ;  /* 0x00200000144079f0 */ /* 0x000fe6000c0018ff */
[----:B------:R-:W-:Y:S02]  /*1920*/  WARPGROUP.DEPBAR.LE gsb0, 0x0 ;  /* 0x00008000000079c5 */ /* 0x000fe40000010000 */
[----:B------:R-:W-:-:S06]  /*1930*/  WARPGROUP.ARRIVE ;  /* 0x00000000000079c5 */ /* 0x000fcc0000000000 */
[----:B------:R-:W-:Y:S01]  /*1940*/  HGMMA.64x16x16.F32.BF16 R40, gdesc[UR16], RZ, !UPT, gsb0 ;  /* 0x00200000102879f0 */ /* 0x000fe2000c0018ff */
[----:B------:R-:W-:Y:S01]  /*1950*/  UMOV UR16, UR6 ;  /* 0x0000000600107c82 */ /* 0x000fe20008000000 */
[----:B------:R-:W-:Y:S01]  /*1960*/  UMOV UR17, 0xc0000010 ;  /* 0xc000001000117882 */ /* 0x000fe20000000000 */
[----:B------:R-:W-:Y:S01]  /*1970*/  UMOV UR20, UR16 ;  /* 0x0000001000147c82 */ /* 0x000fe20008000000 */
[----:B------:R-:W-:Y:S01]  /*1980*/  UMOV UR21, UR17 ;  /* 0x0000001100157c82 */ /* 0x000fe20008000000 */
[----:B------:R-:W-:Y:S01]  /*1990*/  UMOV UR8, UR16 ;  /* 0x0000001000087c82 */ /* 0x000fe20008000000 */
[----:B------:R-:W-:Y:S01]  /*19a0*/  UMOV UR9, UR17 ;  /* 0x0000001100097c82 */ /* 0x000fe20008000000 */
[----:B------:R-:W-:Y:S01]  /*19b0*/  UMOV UR12, UR16 ;  /* 0x00000010000c7c82 */ /* 0x000fe20008000000 */
[----:B------:R-:W-:Y:S01]  /*19c0*/  UMOV UR13, UR17 ;  /* 0x00000011000d7c82 */ /* 0x000fe20008000000 */
[----:B------:R-:W-:Y:S01]  /*19d0*/  UIADD3 UR6, UR24, 0x200, URZ ;  /* 0x0000020018067890 */ /* 0x000fe2000fffe03f */
[----:B------:R-:W-:-:S02]  /*19e0*/  UMOV UR25, UR17 ;  /* 0x0000001100197c82 */ /* 0x000fc40008000000 */
[----:B------:R-:W-:Y:S01]  /*19f0*/  UMOV UR24, UR16 ;  /* 0x0000001000187c82 */ /* 0x000fe20008000000 */
        /* <DEDUP_REMOVED lines=23> */
[----:B------:R-:W-:Y:S01]  /*1b70*/  UMOV UR16, UR24 ;  /* 0x0000001800107c82 */ /* 0x000fe20008000000 */
[----:B------:R-:W-:Y:S01]  /*1b80*/  UMOV UR17, UR25 ;  /* 0x0000001900117c82 */ /* 0x000fe20008000000 */
        /* <DEDUP_REMOVED lines=16> */
[----:B------:R-:W-:Y:S05]  /*1c90*/  @!P1 BRA `(.L_x_23) ;  /* 0x0000000400f89947 */ /* 0x000fea0003800000 */
[----:B------:R-:W-:Y:S01]  /*1ca0*/  UIADD3 UR6, UR39, 0x1, URZ ;  /* 0x0000000127067890 */ /* 0x000fe2000fffe03f */
[----:B------:R-:W-:Y:S02]  /*1cb0*/  IMAD.MOV.U32 R3, RZ, RZ, R0 ;  /* 0x000000ffff037224 */ /* 0x000fe400078e0000 */
[----:B01----:R-:W-:Y:S01]  /*1cc0*/  IMAD.U32 R4, RZ, RZ, UR39 ;  /* 0x00000027ff047e24 */ /* 0x003fe2000f8e00ff */
[----:B------:R-:W-:-:S04]  /*1cd0*/  UISETP.NE.AND UP0, UPT, UR6, 0xf, UPT ;  /* 0x0000000f0600788c */ /* 0x000fc8000bf05270 */
[----:B------:R-:W-:Y:S02]  /*1ce0*/  USEL UR7, URZ, 0x1, UP0 ;  /* 0x000000013f077887 */ /* 0x000fe40008000000 */
[----:B------:R-:W-:Y:S02]  /*1cf0*/  USEL UR6, UR6, URZ, UP0 ;  /* 0x0000003f06067287 */ /* 0x000fe40008000000 */
[----:B------:R-:W-:-:S06]  /*1d00*/  ULOP3.LUT UR7, UR38, UR7, URZ, 0x3c, !UPT ;  /* 0x0000000726077292 */ /* 0x000fcc000f8e3c3f */
[----:B------:R-:W-:-:S07]  /*1d10*/  IMAD.U32 R7, RZ, RZ, UR7 ;  /* 0x00000007ff077e24 */ /* 0x000fce000f8e00ff */
.L_x_30:
[----:B------:R-:W-:Y:S05]  /*1d20*/  @!P0 BRA `(.L_x_24) ;  /* 0x0000000000048947 */ /* 0x000fea0003800000 */
[----:B------:R-:W-:Y:S01]  /*1d30*/  BPT.TRAP 0x1 ;  /* 0x000000040000795c */ /* 0x000fe20000300000 */
.L_x_24:
[----:B------:R-:W-:Y:S01]  /*1d40*/  ULEA UR7, UR6, UR41, 0x3 ;  /* 0x0000002906077291 */ /* 0x000fe2000f8e183f */
[----:B------:R-:W-:-:S08]  /*1d50*/  SHF.L.U32 R5, R7, 0x1f, RZ ;  /* 0x0000001f07057819 */ /* 0x000fd000000006ff */
[----:B------:R0:W1:Y:S01]  /*1d60*/  SYNCS.PHASECHK.TRANS64.TRYWAIT P1, [UR7], R5 ;  /* 0x00000005ff0075a7 */ /* 0x0000620008020147 */
[----:B------:R-:W-:Y:S05]  /*1d70*/  @!P0 BRA `(.L_x_25) ;  /* 0x0000000000048947 */ /* 0x000fea0003800000 */
[----:B------:R-:W-:Y:S01]  /*1d80*/  BPT.TRAP 0x1 ;  /* 0x000000040000795c */ /* 0x000fe20000300000 */
.L_x_25:
[----:B-1----:R-:W-:Y:S05]  /*1d90*/  @P1 BRA `(.L_x_26) ;  /* 0x0000000000081947 */ /* 0x002fea0003800000 */
[----:B------:R-:W1:Y:S02]  /*1da0*/  SYNCS.PHASECHK.TRANS64.TRYWAIT P1, [UR7], R5 ;  /* 0x00000005ff0075a7 */ /* 0x000e640008020147 */
[----:B-1----:R-:W-:Y:S05]  /*1db0*/  @!P1 BRA `(.L_x_27) ;  /* 0x000000a8006c9947 */ /* 0x002fea0003800000 */
.L_x_26:
[----:B------:R-:W-:Y:S01]  /*1dc0*/  UIMAD UR16, UR6, 0x300, UR4 ;  /* 0x00000300061078a4 */ /* 0x000fe2000f8e0204 */
[----:B------:R-:W-:Y:S01]  /*1dd0*/  WARPGROUP.ARRIVE ;  /* 0x00000000000079c5 */ /* 0x000fe20000000000 */
[----:B------:R-:W-:Y:S01]  /*1de0*/  UIMAD UR18, UR6, 0xa0, UR5 ;  /* 0x000000a0061278a4 */ /* 0x000fe2000f8e0205 */
[----:B------:R-:W-:Y:S01]  /*1df0*/  UMOV UR17, 0xc0000010 ;  /* 0xc000001000117882 */ /* 0x000fe20000000000 */
[----:B------:R-:W-:Y:S02]  /*1e00*/  UMOV UR19, 0xc0000010 ;  /* 0xc000001000137882 */ /* 0x000fe40000000000 */
[----:B------:R-:W-:Y:S01]  /*1e10*/  UIADD3 UR26, UR18, 0x20, URZ ;  /* 0x00000020121a7890 */ /* 0x000fe2000fffe03f */
[----:B------:R-:W-:Y:S01]  /*1e20*/  UMOV UR24, UR16 ;  /* 0x0000001000187c82 */ /* 0x000fe20008000000 */
[----:B------:R-:W-:Y:S01]  /*1e30*/  UMOV UR25, UR17 ;  /* 0x0000001100197c82 */ /* 0x000fe20008000000 */
[----:B------:R-:W-:Y:S02]  /*1e40*/  UMOV UR27, 0xc0000010 ;  /* 0xc0000010001b7882 */ /* 0x000fe40000000000 */
[----:B------:R-:W-:Y:S01]  /*1e50*/  HGMMA.64x16x16.F32.BF16 R136, gdesc[UR16], R136, gsb0 ;  /* 0x00200000108879f0 */ /* 0x000fe20008001888 */
        /* <DEDUP_REMOVED lines=15> */
[----:B------:R-:W-:Y:S03]  /*1f50*/  HGMMA.64x16x16.F32.BF16 R112, gdesc[UR24], R112, gsb0 ;  /* 0x00200000187079f0 */ /* 0x000fe60008001870 */
[----:B------:R-:W-:Y:S02]  /*1f60*/  WARPGROUP.DEPBAR.LE gsb0, 0x0 ;  /* 0x00008000000079c5 */ /* 0x000fe40000010000 */
[----:B------:R-:W-:-:S06]  /*1f70*/  WARPGROUP.ARRIVE ;  /* 0x00000000000079c5 */ /* 0x000fcc0000000000 */
[----:B------:R-:W-:Y:S03]  /*1f80*/  HGMMA.64x16x16.F32.BF16 R88, gdesc[UR12], R88, gsb0 ;  /* 0x002000000c5879f0 */ /* 0x000fe60008001858 */
[----:B------:R-:W-:Y:S02]  /*1f90*/  WARPGROUP.DEPBAR.LE gsb0, 0x0 ;  /* 0x00008000000079c5 */ /* 0x000fe40000010000 */
[----:B------:R-:W-:-:S06]  /*1fa0*/  WARPGROUP.ARRIVE ;  /* 0x00000000000079c5 */ /* 0x000fcc0000000000 */
[----:B------:R-:W-:Y:S03]  /*1fb0*/  HGMMA.64x16x16.F32.BF16 R64, gdesc[UR8], R64, gsb0 ;  /* 0x00200000084079f0 */ /* 0x000fe60008001840 */
[----:B------:R-:W-:Y:S02]  /*1fc0*/  WARPGROUP.DEPBAR.LE gsb0, 0x0 ;  /* 0x00008000000079c5 */ /* 0x000fe40000010000 */
[----:B------:R-:W-:-:S06]  /*1fd0*/  WARPGROUP.ARRIVE ;  /* 0x00000000000079c5 */ /* 0x000fcc0000000000 */
[----:B------:R-:W-:Y:S01]  /*1fe0*/  HGMMA.64x16x16.F32.BF16 R40, gdesc[UR20], R40, gsb0 ;  /* 0x00200000142879f0 */ /* 0x000fe20008001828 */
        /* <DEDUP_REMOVED lines=34> */
[----:B------:R-:W-:Y:S02]  /*2210*/  WARPGROUP.DEPBAR.LE gsb0, 0x0 ;  /* 0x00008000000079c5 */ /* 0x000fe40000010000 */
[----:B------:R-:W-:-:S06]  /*2220*/  WARPGROUP.ARRIVE ;  /* 0x00000000000079c5 */ /* 0x000fcc0000000000 */
[----:B------:R-:W-:Y:S01]  /*2230*/  HGMMA.64x16x16.F32.BF16 R120, gdesc[UR16], R120, gsb0 ;  /* 0x00200000107879f0 */ /* 0x000fe20008001878 */
[----:B------:R-:W-:Y:S01]  /*2240*/  UMOV UR18, UR22 ;  /* 0x0000001600127c82 */ /* 0x000fe20008000000 */
        /* <DEDUP_REMOVED lines=14> */
[----:B------:R-:W-:Y:S05]  /*2330*/  @!P0 BRA `(.L_x_28) ;  /* 0x0000000000048947 */ /* 0x000fea0003800000 */
[----:B------:R-:W-:Y:S01]  /*2340*/  BPT.TRAP 0x1 ;  /* 0x000000040000795c */ /* 0x000fe20000300000 */
.L_x_28:
[----:B------:R-:W-:-:S13]  /*2350*/  ISETP.NE.AND P1, PT, R22, RZ, PT ;  /* 0x000000ff1600720c */ /* 0x000fda0003f25270 */
[----:B01----:R-:W-:-:S05]  /*2360*/  @P1 LEA R5, R4, UR41, 0x3 ;  /* 0x0000002904051c11 */ /* 0x003fca000f8e18ff */
[----:B------:R-:W-:-:S05]  /*2370*/  @P1 VIADD R5, R5, 0x78 ;  /* 0x0000007805051836 */ /* 0x000fca0000000000 */
[----:B------:R-:W-:-:S04]  /*2380*/  @P1 PRMT R5, R144, 0x654, R5 ;  /* 0x0000065490051816 */ /* 0x000fc80000000005 */
[----:B------:R0:W-:Y:S01]  /*2390*/  @P1 SYNCS.ARRIVE.TRANS64.RED.A1T0 RZ, [R5+URZ], RZ ;  /* 0x000000ff05ff19a7 */ /* 0x0001e2000810043f */
[----:B------:R-:W-:-:S13]  /*23a0*/  ISETP.GT.U32.AND P1, PT, R19, 0x1, PT ;  /* 0x000000011300780c */ /* 0x000fda0003f24070 */
[----:B0-----:R-:W-:Y:S05]  /*23b0*/  @P1 BRA `(.L_x_29) ;  /* 0x0000000000041947 */ /* 0x001fea0003800000 */
[----:B------:R-:W-:Y:S01]  /*23c0*/  BPT.TRAP 0x1 ;  /* 0x000000040000795c */ /* 0x000fe20000300000 */
.L_x_29:
[----:B------:R-:W-:Y:S01]  /*23d0*/  UIADD3 UR6, UR6, 0x1, URZ ;  /* 0x0000000106067890 */ /* 0x000fe2000fffe03f */
[C---:B------:R-:W-:Y:S01]  /*23e0*/  ISETP.GT.AND P2, PT, R3.reuse, 0x1, PT ;  /* 0x000000010300780c */ /* 0x040fe20003f44270 */
[----:B------:R-:W-:Y:S02]  /*23f0*/  VIADD R4, R4, 0x1 ;  /* 0x0000000104047836 */ /* 0x000fe40000000000 */
[----:B------:R-:W-:Y:S01]  /*2400*/  UISETP.NE.AND UP0, UPT, UR6, 0xf, UPT ;  /* 0x0000000f0600788c */ /* 0x000fe2000bf05270 */
[----:B------:R-:W-:Y:S02]  /*2410*/  VIADD R3, R3, 0xffffffff ;  /* 0xffffffff03037836 */ /* 0x000fe40000000000 */
[C---:B------:R-:W-:Y:S01]  /*2420*/  ISETP.NE.AND P1, PT, R4.reuse, 0xf, PT ;  /* 0x0000000f0400780c */ /* 0x040fe20003f25270 */
[----:B------:R-:W-:Y:S02]  /*2430*/  USEL UR7, URZ, 0x1, UP0 ;  /* 0x000000013f077887 */ /* 0x000fe40008000000 */
[----:B------:R-:W-:Y:S01]  /*2440*/  USEL UR6, UR6, URZ, UP0 ;  /* 0x0000003f06067287 */ /* 0x000fe20008000000 */
[----:B------:R-:W-:-:S03]  /*2450*/  SEL R4, R4, RZ, P1 ;  /* 0x000000ff04047207 */ /* 0x000fc60000800000 */
[----:B------:R-:W-:Y:S01]  /*2460*/  LOP3.LUT R7, R7, UR7, RZ, 0x3c, !PT ;  /* 0x0000000707077c12 */ /* 0x000fe2000f8e3cff */
[----:B------:R-:W-:Y:S07]  /*2470*/  @P2 BRA `(.L_x_30) ;  /* 0xfffffff800282947 */ /* 0x000fee000383ffff */
.L_x_23:
[----:B------:R-:W2:Y:S02]  /*2480*/  LDC R3, c[0x0][0x28c] ;  /* 0x0000a300ff037b82 */ /* 0x000ea40000000800 */
[----:B--2---:R-:W-:-:S13]  /*2490*/  ISETP.GE.AND P1, PT, R3, 0x1, PT ;  /* 0x000000010300780c */ /* 0x004fda0003f26270 */
[----:B------:R-:W-:Y:S05]  /*24a0*/  @!P1 BRA `(.L_x_31) ;  /* 0x0000000000389947 */ /* 0x000fea0003800000 */
[----:B------:R-:W-:Y:S05]  /*24b0*/  @!P0 BRA `(.L_x_32) ;  /* 0x0000000000048947 */ /* 0x000fea0003800000 */
[----:B------:R-:W-:Y:S01]  /*24c0*/  BPT.TRAP 0x1 ;  /* 0x000000040000795c */ /* 0x000fe20000300000 */
.L_x_32:
[----:B------:R-:W-:-:S13]  /*24d0*/  ISETP.NE.AND P0, PT, R22, RZ, PT ;  /* 0x000000ff1600720c */ /* 0x000fda0003f05270 */
[----:B------:R-:W-:-:S04]  /*24e0*/  @P0 VIADD R0, R0, UR39 ;  /* 0x0000002700000c36 */ /* 0x000fc80008000000 */
[----:B01----:R-:W-:-:S05]  /*24f0*/  @P0 IMAD.WIDE.U32 R4, R0, -0x77777777, RZ ;  /* 0x8888888900040825 */ /* 0x003fca00078e00ff */
[----:B------:R-:W-:-:S05]  /*2500*/  @P0 SHF.R.U32.HI R5, RZ, 0x3, R5 ;  /* 0x00000003ff050819 */ /* 0x000fca0000011605 */
[----:B------:R-:W-:-:S05]  /*2510*/  @P0 IMAD R0, R5, -0xf, R0 ;  /* 0xfffffff105000824 */ /* 0x000fca00078e0200 */
[----:B------:R-:W-:-:S05]  /*2520*/  @P0 LEA R0, R0, UR41, 0x3 ;  /* 0x0000002900000c11 */ /* 0x000fca000f8e18ff */
[----:B------:R-:W-:-:S05]  /*2530*/  @P0 VIADD R3, R0, 0x78 ;  /* 0x0000007800030836 */ /* 0x000fca0000000000 */
[----:B------:R-:W-:-:S04]  /*2540*/  @P0 PRMT R3, R144, 0x654, R3 ;  /* 0x0000065490030816 */ /* 0x000fc80000000003 */
[----:B------:R2:W-:Y:S01]  /*2550*/  @P0 SYNCS.ARRIVE.TRANS64.RED.A1T0 RZ, [R3+URZ], RZ ;  /* 0x000000ff03ff09a7 */ /* 0x0005e2000810043f */
[----:B------:R-:W-:-:S13]  /*2560*/  ISETP.GT.U32.AND P0, PT, R19, 0x1, PT ;  /* 0x000000011300780c */ /* 0x000fda0003f04070 */
[----:B--2---:R-:W-:Y:S05]  /*2570*/  @P0 BRA `(.L_x_31) ;  /* 0x0000000000040947 */ /* 0x004fea0003800000 */
[----:B------:R-:W-:Y:S01]  /*2580*/  BPT.TRAP 0x1 ;  /* 0x000000040000795c */ /* 0x000fe20000300000 */
.L_x_31:
[----:B------:R-:W2:Y:S01]  /*2590*/  LDC R6, c[0x0][0x288] ;  /* 0x0000a200ff067b82 */ /* 0x000ea20000000800 */
[--C-:B------:R-:W-:Y:S01]  /*25a0*/  SHF.R.U32.HI R0, RZ, 0x2, R18.reuse ;  /* 0x00000002ff007819 */ /* 0x100fe20000011612 */
[----:B------:R-:W-:Y:S01]  /*25b0*/  IMAD R9, R148, 0x50, RZ ;  /* 0x0000005094097824 */ /* 0x000fe200078e02ff */
[----:B01----:R-:W-:Y:S01]  /*25c0*/  SHF.R.U32.HI R5, RZ, 0x7, R18 ;  /* 0x00000007ff057819 */ /* 0x003fe20000011612 */
[----:B------:R-:W-:Y:S01]  /*25d0*/  UIADD3 UR39, UR40, UR39, URZ ;  /* 0x0000002728277290 */ /* 0x000fe2000fffe03f */
[----:B------:R-:W-:Y:S01]  /*25e0*/  LOP3.LUT R3, R0, 0x7, RZ, 0xc0, !PT ;  /* 0x0000000700037812 */ /* 0x000fe200078ec0ff */
[C---:B------:R-:W-:Y:S01]  /*25f0*/  IMAD.SHL.U32 R14, R18.reuse, 0x2, RZ ;  /* 0x00000002120e7824 */ /* 0x040fe200078e00ff */
[----:B------:R-:W-:Y:S01]  /*2600*/  LOP3.LUT R0, R5, 0x1, RZ, 0xc0, !PT ;  /* 0x0000000105007812 */ /* 0x000fe200078ec0ff */
[----:B------:R-:W-:Y:S01]  /*2610*/  UISETP.GT.U32.AND UP0, UPT, UR39, 0xe, UPT ;  /* 0x0000000e2700788c */ /* 0x000fe2000bf04070 */
[----:B------:R-:W-:Y:S01]  /*2620*/  LOP3.LUT R4, R18, 0x60, RZ, 0xc0, !PT ;  /* 0x0000006012047812 */ /* 0x000fe200078ec0ff */
[----:B------:R-:W-:Y:S01]  /*2630*/  ULDC UR7, c[0x0][0x284] ;  /* 0x0000a10000077ab9 */ /* 0x000fe20000000800 */
[----:B------:R-:W-:Y:S01]  /*2640*/  UISETP.GE.U32.AND UP1, UPT, UR40, 0xf, UPT ;  /* 0x0000000f2800788c */ /* 0x000fe2000bf26070 */
[----:B------:R-:W-:Y:S01]  /*2650*/  IMAD.SHL.U32 R10, R0, 0x40, RZ ;  /* 0x00000040000a7824 */ /* 0x000fe200078e00ff */
[----:B------:R-:W-:Y:S01]  /*2660*/  SHF.R.U32.HI R8, RZ, 0x1, R4 ;  /* 0x00000001ff087819 */ /* 0x000fe20000011604 */
[----:B------:R-:W-:Y:S01]  /*2670*/  UISETP.LT.U32.AND UP0, UPT, UR40, 0xf, UP0 ;  /* 0x0000000f2800788c */ /* 0x000fe20008701070 */
[----:B------:R-:W-:Y:S01]  /*2680*/  LOP3.LUT R4, R18, 0x3, RZ, 0xc0, !PT ;  /* 0x0000000312047812 */ /* 0x000fe200078ec0ff */
[----:B------:R-:W-:Y:S01]  /*2690*/  ULDC.64 UR8, c[0x0][0x5d0] ;  /* 0x0001740000087ab9 */ /* 0x000fe20000000a00 */
[--C-:B------:R-:W-:Y:S01]  /*26a0*/  IADD3 R5, RZ, -R8, -R3.reuse ;  /* 0x80000008ff057210 */ /* 0x100fe20007ffe803 */
[----:B------:R-:W-:Y:S01]  /*26b0*/  UIMAD.WIDE.U32 UR4, UR39, -0x77777777, URZ ;  /* 0x88888889270478a5 */ /* 0x000fe2000f8e003f */
[----:B------:R-:W-:Y:S01]  /*26c0*/  LOP3.LUT R159, R10, 0x40, R3, 0xe2, !PT ;  /* 0x000000400a9f7812 */ /* 0x000fe200078ee203 */
[----:B------:R-:W-:Y:S01]  /*26d0*/  IMAD R3, R147, 0x180, RZ ;  /* 0x0000018093037824 */ /* 0x000fe200078e02ff */
[----:B------:R-:W-:Y:S01]  /*26e0*/  SHF.R.S32.HI R21, RZ, 0x1f, R23 ;  /* 0x0000001fff157819 */ /* 0x000fe20000011417 */
[----:B------:R-:W-:Y:S01]  /*26f0*/  USEL UR6, URZ, 0x1, !UP0 ;  /* 0x000000013f067887 */ /* 0x000fe2000c000000 */
[C---:B------:R-:W-:Y:S01]  /*2700*/  LOP3.LUT R14, R9.reuse, 0x6, R14, 0xf8, !PT ;  /* 0x00000006090e7812 */ /* 0x040fe200078ef80e */
[----:B--2---:R-:W-:Y:S01]  /*2710*/  IMAD R10, R4, -0x2, R6 ;  /* 0xfffffffe040a7824 */ /* 0x004fe200078e0206 */
[----:B------:R-:W-:Y:S01]  /*2720*/  ISETP.GE.AND P0, PT, R9, R6, PT ;  /* 0x000000060900720c */ /* 0x000fe20003f06270 */
[----:B------:R-:W-:Y:S01]  /*2730*/  IMAD R4, R21, UR8, RZ ;  /* 0x0000000815047c24 */ /* 0x000fe2000f8e02ff */
[----:B------:R-:W-:Y:S01]  /*2740*/  SHF.R.S32.HI R15, RZ, 0x1f, R14 ;  /* 0x0000001fff0f7819 */ /* 0x000fe2000001140e */
[----:B------:R-:W-:Y:S01]  /*2750*/  IMAD R0, R0, -0x40, R5 ;  /* 0xffffffc000007824 */ /* 0x000fe200078e0205 */
[----:B------:R-:W-:Y:S01]  /*2760*/  ISETP.GE.OR P0, PT, R3, UR7, P0 ;  /* 0x0000000703007c0c */ /* 0x000fe20008706670 */
[----:B------:R-:W-:Y:S01]  /*2770*/  USHF.R.U32.HI UR4, URZ, 0x3, UR5 ;  /* 0x000000033f047899 */ /* 0x000fe20008011605 */
[----:B------:R-:W-:Y:S01]  /*2780*/  IMAD.WIDE R6, R147, 0x180, RZ ;  /* 0x0000018093067825 */ /* 0x000fe200078e02ff */
[----:B------:R-:W-:Y:S01]  /*2790*/  ULOP3.LUT UR38, UR38, UR6, URZ, 0x3c, !UPT ;  /* 0x0000000626267292 */ /* 0x000fe2000f8e3c3f */
[----:B------:R-:W-:Y:S01]  /*27a0*/  IADD3 R147, -R3, UR7, R0 ;  /* 0x0000000703937c10 */ /* 0x000fe2000fffe100 */
[----:B------:R-:W-:Y:S01]  /*27b0*/  UIMAD UR39, UR4, -0xf, UR39 ;  /* 0xfffffff1042778a4 */ /* 0x000fe2000f8e0227 */
[C---:B------:R-:W-:Y:S01]  /*27c0*/  IMAD R11, R23.reuse, UR9, R4 ;  /* 0x00000009170b7c24 */ /* 0x040fe2000f8e0204 */
[----:B------:R-:W-:Y:S01]  /*27d0*/  @UP1 ULOP3.LUT UR38, UR38, 0x1, UR4, 0x78, !UPT ;  /* 0x0000000126261892 */ /* 0x000fe2000f8e7804 */
[----:B------:R-:W-:Y:S01]  /*27e0*/  IMAD.WIDE.U32 R4, R23, UR8, R14 ;  /* 0x0000000817047c25 */ /* 0x000fe2000f8e000e */
[----:B------:R-:W-:-:S03]  /*27f0*/  LOP3.LUT R159, R6, R159, R8, 0xfe, !PT ;  /* 0x0000009f069f7212 */ /* 0x000fc600078efe08 */
[----:B------:R-:W-:Y:S02]  /*2800*/  IMAD.IADD R5, R5, 0x1, R11 ;  /* 0x0000000105057824 */ /* 0x000fe400078e020b */
[----:B------:R-:W-:Y:S02]  /*2810*/  IMAD.IADD R3, R10, 0x1, -R9 ;  /* 0x000000010a037824 */ /* 0x000fe400078e0a09 */
[----:B------:R-:W-:Y:S01]  /*2820*/  IMAD.MOV.U32 R0, RZ, RZ, -0x1 ;  /* 0xffffffffff007424 */ /* 0x000fe200078e00ff */
[----:B------:R-:W-:Y:S06]  /*2830*/  @P0 BRA `(.L_x_33) ;  /* 0x0000007c001c0947 */ /* 0x000fec0003800000 */
[----:B------:R-:W0:Y:S01]  /*2840*/  LDC.64 R12, c[0x0][0x5c8] ;  /* 0x00017200ff0c7b82 */ /* 0x000e220000000a00 */
[----:B-----5:R-:W-:Y:S01]  /*2850*/  FSETP.NEU.AND P1, PT, R145, RZ, PT ;  /* 0x000000ff9100720b */ /* 0x020fe20003f2d000 */
[----:B------:R-:W-:Y:S01]  /*2860*/  BSSY B0, `(.L_x_33) ;  /* 0x00007c4000007945 */ /* 0x000fe20003800000 */
[----:B------:R-:W-:-:S04]  /*2870*/  ISETP.GT.AND P4, PT, R147, RZ, PT ;  /* 0x000000ff9300720c */ /* 0x000fc80003f84270 */
[----:B------:R-:W-:Y:S01]  /*2880*/  ISETP.GT.AND P0, PT, R3, RZ, P4 ;  /* 0x000000ff0300720c */ /* 0x000fe20002704270 */
[-C--:B0-----:R-:W-:Y:S02]  /*2890*/  IMAD R8, R7, R12.reuse, RZ ;  /* 0x0000000c07087224 */ /* 0x081fe400078e02ff */
[----:B------:R-:W-:-:S04]  /*28a0*/  IMAD.WIDE.U32 R148, R159, R12, R4 ;  /* 0x0000000c9f947225 */ /* 0x000fc800078e0004 */
[----:B------:R-:W-:-:S04]  /*28b0*/  IMAD R5, R159, R13, R8 ;  /* 0x0000000d9f057224 */ /* 0x000fc800078e0208 */
[----:B------:R-:W-:Y:S01]  /*28c0*/  IMAD.IADD R163, R149, 0x1, R5 ;  /* 0x0000000195a37824 */ /* 0x000fe200078e0205 */
[----:B------:R-:W-:Y:S06]  /*28d0*/  @!P1 BRA `(.L_x_34) ;  /* 0x0000005800649947 */ /* 0x000fec0003800000 */
[----:B------:R-:W0:Y:S01]  /*28e0*/  LDC.64 R152, c[0x0][0x5b8] ;  /* 0x00016e00ff987b82 */ /* 0x000e220000000a00 */
[----:B------:R-:W-:-:S07]  /*28f0*/  ULDC.64 UR4, c[0x0][0x5c0] ;  /* 0x0001700000047ab9 */ /* 0x000fce0000000a00 */
[----:B------:R-:W1:Y:S08]  /*2900*/  LDC.64 R150, c[0x0][0x5b0] ;  /* 0x00016c00ff967b82 */ /* 0x000e700000000a00 */
[----:B------:R-:W2:Y:S01]  /*2910*/  LDC.64 R10, c[0x0][0x5a8] ;  /* 0x00016a00ff0a7b82 */ /* 0x000ea20000000a00 */
[-C--:B0-----:R-:W-:Y:S02]  /*2920*/  IMAD R4, R21, R152.reuse, RZ ;  /* 0x0000009815047224 */ /* 0x081fe400078e02ff */
[----:B------:R-:W-:-:S04]  /*2930*/  IMAD.WIDE.U32 R154, R23, R152, R14 ;  /* 0x00000098179a7225 */ /* 0x000fc800078e000e */
[----:B------:R-:W-:Y:S02]  /*2940*/  IMAD R153, R23, R153, R4 ;  /* 0x0000009917997224 */ /* 0x000fe400078e0204 */
[-C--:B-1----:R-:W-:Y:S02]  /*2950*/  IMAD R6, R7, R150.reuse, RZ ;  /* 0x0000009607067224 */ /* 0x082fe400078e02ff */
[----:B------:R-:W-:Y:S02]  /*2960*/  IMAD.IADD R157, R155, 0x1, R153 ;  /* 0x000000019b9d7824 */ /* 0x000fe400078e0299 */
[----:B------:R-:W-:Y:S02]  /*2970*/  IMAD.MOV.U32 R156, RZ, RZ, R154 ;  /* 0x000000ffff9c7224 */ /* 0x000fe400078e009a */
[C---:B------:R-:W-:Y:S02]  /*2980*/  IMAD R161, R159.reuse, R151, R6 ;  /* 0x000000979fa17224 */ /* 0x040fe400078e0206 */
[----:B------:R-:W-:-:S04]  /*2990*/  IMAD.WIDE.U32 R4, R159, R150, R156 ;  /* 0x000000969f047225 */ /* 0x000fc800078e009c */
[----:B------:R-:W-:Y:S01]  /*29a0*/  IMAD.IADD R5, R5, 0x1, R161 ;  /* 0x0000000105057824 */ /* 0x000fe200078e02a1 */
[----:B--2---:R-:W-:-:S04]  /*29b0*/  LEA R8, P1, R4, R10, 0x1 ;  /* 0x0000000a04087211 */ /* 0x004fc800078208ff */
[----:B------:R-:W-:-:S05]  /*29c0*/  LEA.HI.X R9, R4, R11, R5, 0x1, P1 ;  /* 0x0000000b04097211 */ /* 0x000fca00008f0c05 */
[----:B------:R-:W2:Y:S01]  /*29d0*/  @P0 LDG.E.LTC128B.U16 R158, desc[UR36][R8.64] ;  /* 0x00000024089e0981 */ /* 0x000ea2000c1e1520 */
[----:B------:R-:W-:Y:S01]  /*29e0*/  IMAD.WIDE.U32 R4, R159, R150, R14 ;  /* 0x000000969f047225 */ /* 0x000fe200078e000e */
[----:B------:R-:W-:Y:S01]  /*29f0*/  BSSY B1, `(.L_x_35) ;  /* 0x0000012000017945 */ /* 0x000fe20003800000 */
[----:B------:R-:W-:Y:S02]  /*2a00*/  SHF.L.U64.HI R149, R150, 0x3, R151 ;  /* 0x0000000396957819 */ /* 0x000fe40000010297 */
[----:B------:R-:W-:Y:S02]  /*2a10*/  IMAD.IADD R5, R161, 0x1, R5 ;  /* 0x00000001a1057824 */ /* 0x000fe400078e0205 */
[----:B------:R-:W-:-:S04]  /*2a20*/  IMAD.WIDE.U32 R20, R23, R152, R4 ;  /* 0x0000009817147225 */ /* 0x000fc800078e0004 */
[----:B------:R-:W-:Y:S01]  /*2a30*/  IMAD.IADD R5, R153, 0x1, R21 ;  /* 0x0000000199057824 */ /* 0x000fe200078e0215 */
[----:B------:R-:W-:-:S04]  /*2a40*/  LEA R4, P2, R20, R10, 0x1 ;  /* 0x0000000a14047211 */ /* 0x000fc800078408ff */
[----:B------:R-:W-:Y:S01]  /*2a50*/  LEA.HI.X R5, R20, R11, R5, 0x1, P2 ;  /* 0x0000000b14057211 */ /* 0x000fe200010f0c05 */
[----:B--2---:R-:W-:-:S04]  /*2a60*/  IMAD.U32 R6, R158, 0x10000, RZ ;  /* 0x000100009e067824 */ /* 0x004fc800078e00ff */
[----:B------:R-:W-:Y:S01]  /*2a70*/  FMUL R7, R6, R145 ;  /* 0x0000009106077220 */ /* 0x000fe20000400000 */
[----:B------:R-:W-:-:S03]  /*2a80*/  LEA R6, P1, R148, UR4, 0x1 ;  /* 0x0000000494067c11 */ /* 0x000fc6000f8208ff */
[----:B------:R-:W-:-:S05]  /*2a90*/  FFMA R7, R136, R146, R7 ;  /* 0x0000009288077223 */ /* 0x000fca0000000007 */
[----:B------:R-:W-:Y:S02]  /*2aa0*/  F2FP.BF16.F32.PACK_AB R9, RZ, R7 ;  /* 0x00000007ff09723e */ /* 0x000fe400000010ff */
[----:B------:R-:W-:Y:S01]  /*2ab0*/  LEA.HI.X R7, R148, UR5, R163, 0x1, P1 ;  /* 0x0000000594077c11 */ /* 0x000fe200088f0ca3 */
[----:B------:R-:W-:Y:S01]  /*2ac0*/  IMAD.SHL.U32 R148, R150, 0x8, RZ ;  /* 0x0000000896947824 */ /* 0x000fe200078e00ff */
[----:B------:R-:W-:-:S03]  /*2ad0*/  ISETP.GT.AND P1, PT, R3, 0x1, P4 ;  /* 0x000000010300780c */ /* 0x000fc60002724270 */
[----:B------:R0:W-:Y:S10]  /*2ae0*/  @P0 STG.E.U16 desc[UR36][R6.64], R9 ;  /* 0x0000000906000986 */ /* 0x0001f4000c101524 */
[----:B------:R-:W-:Y:S05]  /*2af0*/  @!P1 BRA `(.L_x_36) ;  /* 0x0000000000049947 */ /* 0x000fea0003800000 */
[----:B------:R1:W5:Y:S02]  /*2b00*/  LDG.E.LTC128B.U16 R158, desc[UR36][R4.64+0x2] ;  /* 0x00000224049e7981 */ /* 0x000364000c1e1520 */
.L_x_36:
[----:B------:R-:W-:Y:S05]  /*2b10*/  BSYNC B1 ;  /* 0x0000000000017941 */ /* 0x000fea0003800000 */
.L_x_35:
[----:B------:R-:W-:Y:S01]  /*2b20*/  IMAD.WIDE.U32 R166, R159, R150, R148 ;  /* 0x000000969fa67225 */ /* 0x000fe200078e0094 */
[----:B------:R-:W-:-:S03]  /*2b30*/  ISETP.GT.AND P3, PT, R147, 0x8, PT ;  /* 0x000000089300780c */ /* 0x000fc60003f64270 */
[----:B-----5:R-:W-:Y:S01]  /*2b40*/  IMAD.U32 R8, R158, 0x10000, RZ ;  /* 0x000100009e087824 */ /* 0x020fe200078e00ff */
[----:B0-----:R-:W-:Y:S01]  /*2b50*/  IADD3 R9, P2, R154, R166, RZ ;  /* 0x000000a69a097210 */ /* 0x001fe20007f5e0ff */
[----:B------:R-:W-:Y:S01]  /*2b60*/  IMAD.IADD R169, R161, 0x1, R167 ;  /* 0x00000001a1a97824 */ /* 0x000fe200078e02a7 */
[----:B------:R-:W-:Y:S01]  /*2b70*/  ISETP.GT.AND P0, PT, R3, RZ, P3 ;  /* 0x000000ff0300720c */ /* 0x000fe20001f04270 */
[----:B------:R-:W-:Y:S02]  /*2b80*/  FMUL R8, R8, R145 ;  /* 0x0000009108087220 */ /* 0x000fe40000400000 */
[----:B------:R-:W-:Y:S02]  /*2b90*/  IMAD.X R20, R169, 0x1, R157, P2 ;  /* 0x00000001a9147824 */ /* 0x000fe400010e069d */
[----:B------:R-:W-:Y:S01]  /*2ba0*/  FFMA R137, R137, R146, R8 ;  /* 0x0000009289897223 */ /* 0x000fe20000000008 */
[----:B------:R-:W-:-:S04]  /*2bb0*/  LEA R8, P2, R9, R10, 0x1 ;  /* 0x0000000a09087211 */ /* 0x000fc800078408ff */
[----:B------:R-:W-:Y:S02]  /*2bc0*/  F2FP.BF16.F32.PACK_AB R137, RZ, R137 ;  /* 0x00000089ff89723e */ /* 0x000fe400000010ff */
[----:B------:R-:W-:-:S03]  /*2bd0*/  LEA.HI.X R9, R9, R11, R20, 0x1, P2 ;  /* 0x0000000b09097211 */ /* 0x000fc600010f0c14 */
[----:B------:R0:W-:Y:S04]  /*2be0*/  @P1 STG.E.U16 desc[UR36][R6.64+0x2], R137 ;  /* 0x0000028906001986 */ /* 0x0001e8000c101524 */
[----:B------:R2:W3:Y:S01]  /*2bf0*/  @P0 LDG.E.LTC128B.U16 R158, desc[UR36][R8.64] ;  /* 0x00000024089e0981 */ /* 0x0004e2000c1e1520 */
[C---:B------:R-:W-:Y:S01]  /*2c00*/  IMAD.SHL.U32 R163, R12.reuse, 0x10, RZ ;  /* 0x000000100ca37824 */ /* 0x040fe200078e00ff */
[----:B------:R-:W-:Y:S01]  /*2c10*/  SHF.L.U64.HI R165, R12, 0x4, R13 ;  /* 0x000000040ca57819 */ /* 0x000fe2000001020d */
[----:B------:R-:W-:Y:S01]  /*2c20*/  BSSY B1, `(.L_x_37) ;  /* 0x0000011000017945 */ /* 0x000fe20003800000 */
[----:B------:R-:W-:-:S05]  /*2c30*/  IADD3 R136, P1, R14, R166, RZ ;  /* 0x000000a60e887210 */ /* 0x000fca0007f3e0ff */
[----:B0-----:R-:W-:Y:S01]  /*2c40*/  IMAD.X R137, R15, 0x1, R169, P1 ;  /* 0x000000010f897824 */ /* 0x001fe200008e06a9 */
[----:B------:R-:W-:Y:S01]  /*2c50*/  ISETP.GT.AND P1, PT, R3, 0x1, P3 ;  /* 0x000000010300780c */ /* 0x000fe20001f24270 */
[----:B------:R-:W-:-:S04]  /*2c60*/  IMAD.WIDE.U32 R136, R23, R152, R136 ;  /* 0x0000009817887225 */ /* 0x000fc800078e0088 */
[----:B------:R-:W-:Y:S01]  /*2c70*/  IMAD.IADD R137, R153, 0x1, R137 ;  /* 0x0000000199897824 */ /* 0x000fe200078e0289 */
[----:B--2---:R-:W-:-:S04]  /*2c80*/  LEA R8, P5, R136, R10, 0x1 ;  /* 0x0000000a88087211 */ /* 0x004fc800078a08ff */
[----:B------:R-:W-:Y:S01]  /*2c90*/  LEA.HI.X R9, R136, R11, R137, 0x1, P5 ;  /* 0x0000000b88097211 */ /* 0x000fe200028f0c89 */
[----:B---3--:R-:W-:-:S04]  /*2ca0*/  IMAD.U32 R20, R158, 0x10000, RZ ;  /* 0x000100009e147824 */ /* 0x008fc800078e00ff */
[----:B------:R-:W-:Y:S01]  /*2cb0*/  FMUL R21, R20, R145 ;  /* 0x0000009114157220 */ /* 0x000fe20000400000 */
[----:B------:R-:W-:-:S03]  /*2cc0*/  IADD3 R20, P2, R163, R6, RZ ;  /* 0x00000006a3147210 */ /* 0x000fc60007f5e0ff */
[----:B------:R-:W-:-:S05]  /*2cd0*/  FFMA R21, R138, R146, R21 ;  /* 0x000000928a157223 */ /* 0x000fca0000000015 */
[----:B------:R-:W-:Y:S01]  /*2ce0*/  F2FP.BF16.F32.PACK_AB R138, RZ, R21 ;  /* 0x00000015ff8a723e */ /* 0x000fe200000010ff */
[----:B------:R-:W-:-:S05]  /*2cf0*/  IMAD.X R21, R165, 0x1, R7, P2 ;  /* 0x00000001a5157824 */ /* 0x000fca00010e0607 */
[----:B------:R0:W-:Y:S01]  /*2d00*/  @P0 STG.E.U16 desc[UR36][R20.64], R138 ;  /* 0x0000008a14000986 */ /* 0x0001e2000c101524 */
[----:B------:R-:W-:Y:S05]  /*2d10*/  @!P1 BRA `(.L_x_38) ;  /* 0x0000000000049947 */ /* 0x000fea0003800000 */
[----:B------:R2:W5:Y:S02]  /*2d20*/  LDG.E.LTC128B.U16 R158, desc[UR36][R8.64+0x2] ;  /* 0x00000224089e7981 */ /* 0x000564000c1e1520 */
.L_x_38:
[----:B------:R-:W-:Y:S05]  /*2d30*/  BSYNC B1 ;  /* 0x0000000000017941 */ /* 0x000fea0003800000 */
.L_x_37:
[----:B-----5:R-:W-:Y:S01]  /*2d40*/  IMAD.U32 R136, R158, 0x10000, RZ ;  /* 0x000100009e887824 */ /* 0x020fe200078e00ff */
[----:B------:R-:W-:Y:S01]  /*2d50*/  ISETP.GT.AND P0, PT, R3, 0x8, P4 ;  /* 0x000000080300780c */ /* 0x000fe20002704270 */
[----:B------:R-:W-:Y:S02]  /*2d60*/  BSSY B1, `(.L_x_39) ;  /* 0x0000007000017945 */ /* 0x000fe40003800000 */
[----:B------:R-:W-:-:S04]  /*2d70*/  FMUL R136, R136, R145 ;  /* 0x0000009188887220 */ /* 0x000fc80000400000 */
[----:B------:R-:W-:-:S05]  /*2d80*/  FFMA R136, R139, R146, R136 ;  /* 0x000000928b887223 */ /* 0x000fca0000000088 */
[----:B------:R-:W-:-:S05]  /*2d90*/  F2FP.BF16.F32.PACK_AB R136, RZ, R136 ;  /* 0x00000088ff88723e */ /* 0x000fca00000010ff */
[----:B------:R3:W-:Y:S01]  /*2da0*/  @P1 STG.E.U16 desc[UR36][R20.64+0x2], R136 ;  /* 0x0000028814001986 */ /* 0x0007e2000c101524 */
[----:B------:R-:W-:Y:S05]  /*2db0*/  @!P0 BRA `(.L_x_40) ;  /* 0x0000000000048947 */ /* 0x000fea0003800000 */
[----:B------:R4:W5:Y:S02]  /*2dc0*/  LDG.E.LTC128B.U16 R158, desc[UR36][R4.64+0x10] ;  /* 0x00001024049e7981 */ /* 0x000964000c1e1520 */
.L_x_40:
[----:B------:R-:W-:Y:S05]  /*2dd0*/  BSYNC B1 ;  /* 0x0000000000017941 */ /* 0x000fea0003800000 */
.L_x_39:
[----:B---3-5:R-:W-:Y:S01]  /*2de0*/  IMAD.U32 R136, R158, 0x10000, RZ ;  /* 0x000100009e887824 */ /* 0x028fe200078e00ff */
        /* <DEDUP_REMOVED lines=8> */
.L_x_42:
[----:B------:R-:W-:Y:S05]  /*2e70*/  BSYNC B1 ;  /* 0x0000000000017941 */ /* 0x000fea0003800000 */
.L_x_41:
        /* <DEDUP_REMOVED lines=9> */
.L_x_44:
[----:B------:R-:W-:Y:S05]  /*2f10*/  BSYNC B1 ;  /* 0x0000000000017941 */ /* 0x000fea0003800000 */
.L_x_43:
[----:B0----5:R-:W-:Y:S01]  /*2f20*/  IMAD.U32 R136, R158, 0x10000, RZ ;  /* 0x000100009e887824 */ /* 0x021fe200078e00ff */
[----:B------:R-:W-:Y:S01]  /*2f30*/  ISETP.GT.AND P1, PT, R3, 0x9, P3 ;  /* 0x000000090300780c */ /* 0x000fe20001f24270 */
[----:B------:R-:W-:Y:S02]  /*2f40*/  BSSY B1, `(.L_x_45) ;  /* 0x0000007000017945 */ /* 0x000fe40003800000 */
[----:B---3--:R-:W-:-:S04]  /*2f50*/  FMUL R137, R136, R145 ;  /* 0x0000009188897220 */ /* 0x008fc80000400000 */
[----:B------:R-:W-:-:S05]  /*2f60*/  FFMA R137, R142, R146, R137 ;  /* 0x000000928e897223 */ /* 0x000fca0000000089 */
[----:B------:R-:W-:-:S05]  /*2f70*/  F2FP.BF16.F32.PACK_AB R137, RZ, R137 ;  /* 0x00000089ff89723e */ /* 0x000fca00000010ff */
[----:B------:R0:W-:Y:S01]  /*2f80*/  @P0 STG.E.U16 desc[UR36][R20.64+0x10], R137 ;  /* 0x0000108914000986 */ /* 0x0001e2000c101524 */
[----:B------:R-:W-:Y:S05]  /*2f90*/  @!P1 BRA `(.L_x_46) ;  /* 0x0000000000049947 */ /* 0x000fea0003800000 */
[----:B------:R3:W5:Y:S02]  /*2fa0*/  LDG.E.LTC128B.U16 R158, desc[UR36][R8.64+0x12] ;  /* 0x00001224089e7981 */ /* 0x000764000c1e1520 */
.L_x_46:
[----:B------:R-:W-:Y:S05]  /*2fb0*/  BSYNC B1 ;  /* 0x0000000000017941 */ /* 0x000fea0003800000 */
.L_x_45:
[----:B------:R-:W-:Y:S01]  /*2fc0*/  IMAD.MOV.U32 R138, RZ, RZ, R166 ;  /* 0x000000ffff8a7224 */ /* 0x000fe200078e00a6 */
[----:B------:R-:W-:Y:S01]  /*2fd0*/  ISETP.GT.AND P2, PT, R147, 0x80, PT ;  /* 0x000000809300780c */ /* 0x000fe20003f44270 */
[----:B------:R-:W-:Y:S01]  /*2fe0*/  IMAD.MOV.U32 R139, RZ, RZ, R169 ;  /* 0x000000ffff8b7224 */ /* 0x000fe200078e00a9 */
[C---:B-----5:R-:W-:Y:S01]  /*2ff0*/  PRMT R164, R158.reuse, 0x7610, R164 ;  /* 0x000076109ea47816 */ /* 0x060fe200000000a4 */
[----:B------:R-:W-:Y:S01]  /*3000*/  IMAD.U32 R136, R158, 0x10000, RZ ;  /* 0x000100009e887824 */ /* 0x000fe200078e00ff */
[----:B------:R-:W-:Y:S01]  /*3010*/  ISETP.GT.AND P0, PT, R3, RZ, P2 ;  /* 0x000000ff0300720c */ /* 0x000fe20001704270 */
[----:B------:R-:W-:-:S04]  /*3020*/  IMAD.WIDE.U32 R138, R150, 0x78, R138 ;  /* 0x00000078968a7825 */ /* 0x000fc800078e008a */
[----:B------:R-:W-:Y:S01]  /*3030*/  FMUL R136, R136, R145 ;  /* 0x0000009188887220 */ /* 0x000fe20000400000 */
[----:B------:R-:W-:Y:S01]  /*3040*/  IMAD R151, R151, 0x78, RZ ;  /* 0x0000007897977824 */ /* 0x000fe200078e02ff */
[----:B0-----:R-:W-:Y:S02]  /*3050*/  IADD3 R137, P5, R154, R138, RZ ;  /* 0x0000008a9a897210 */ /* 0x001fe40007fbe0ff */
[----:B------:R-:W-:Y:S01]  /*3060*/  FFMA R143, R143, R146, R136 ;  /* 0x000000928f8f7223 */ /* 0x000fe20000000088 */
[----:B------:R-:W-:-:S04]  /*3070*/  IMAD.IADD R177, R139, 0x1, R151 ;  /* 0x000000018bb17824 */ /* 0x000fc800078e0297 */
[----:B------:R-:W-:Y:S01]  /*3080*/  F2FP.BF16.F32.PACK_AB R143, RZ, R143 ;  /* 0x0000008fff8f723e */ /* 0x000fe200000010ff */
[----:B------:R-:W-:Y:S01]  /*3090*/  IMAD.X R140, R177, 0x1, R157, P5 ;  /* 0x00000001b18c7824 */ /* 0x000fe200028e069d */
[----:B------:R-:W-:-:S03]  /*30a0*/  LEA R136, P5, R137, R10, 0x1 ;  /* 0x0000000a89887211 */ /* 0x000fc600078a08ff */
[----:B------:R0:W-:Y:S01]  /*30b0*/  @P1 STG.E.U16 desc[UR36][R20.64+0x12], R143 ;  /* 0x0000128f14001986 */ /* 0x0001e2000c101524 */
[----:B------:R-:W-:-:S05]  /*30c0*/  LEA.HI.X R137, R137, R11, R140, 0x1, P5 ;  /* 0x0000000b89897211 */ /* 0x000fca00028f0c8c */
[----:B------:R1:W2:Y:S01]  /*30d0*/  @P0 LDG.E.LTC128B.U16 R164, desc[UR36][R136.64] ;  /* 0x0000002488a40981 */ /* 0x0002a2000c1e1520 */
[----:B------:R-:W-:Y:S01]  /*30e0*/  IMAD.WIDE.U32 R166, R150, 0x78, R148 ;  /* 0x0000007896a67825 */ /* 0x000fe200078e0094 */
[----:B------:R-:W-:Y:S03]  /*30f0*/  BSSY B1, `(.L_x_47) ;  /* 0x0000018000017945 */ /* 0x000fe60003800000 */
[----:B------:R-:W-:Y:S02]  /*3100*/  IMAD.MOV.U32 R142, RZ, RZ, R166 ;  /* 0x000000ffff8e7224 */ /* 0x000fe400078e00a6 */
[----:B0-----:R-:W-:Y:S02]  /*3110*/  IMAD.IADD R143, R151, 0x1, R167 ;  /* 0x00000001978f7824 */ /* 0x001fe400078e02a7 */
[----:B------:R-:W-:Y:S02]  /*3120*/  IMAD.MOV.U32 R172, RZ, RZ, R20 ;  /* 0x000000ffffac7224 */ /* 0x000fe400078e0014 */
[----:B------:R-:W-:-:S04]  /*3130*/  IMAD.WIDE.U32 R140, R159, R150, R142 ;  /* 0x000000969f8c7225 */ /* 0x000fc800078e008e */
[----:B------:R-:W-:Y:S01]  /*3140*/  IMAD.MOV.U32 R173, RZ, RZ, R21 ;  /* 0x000000ffffad7224 */ /* 0x000fe200078e0015 */
[----:B------:R-:W-:Y:S01]  /*3150*/  IADD3 R140, P1, R14, R140, RZ ;  /* 0x0000008c0e8c7210 */ /* 0x000fe20007f3e0ff */
[----:B------:R-:W-:Y:S02]  /*3160*/  IMAD R171, R13, 0xf0, RZ ;  /* 0x000000f00dab7824 */ /* 0x000fe400078e02ff */
[----:B------:R-:W-:Y:S01]  /*3170*/  IMAD.WIDE.U32 R172, R12, 0xf0, R172 ;  /* 0x000000f00cac7825 */ /* 0x000fe200078e00ac */
[----:B------:R-:W-:Y:S02]  /*3180*/  IADD3.X R141, R15, R161, R141, P1, !PT ;  /* 0x000000a10f8d7210 */ /* 0x000fe40000ffe48d */
[----:B------:R-:W-:Y:S01]  /*3190*/  ISETP.GT.AND P1, PT, R3, 0x1, P2 ;  /* 0x000000010300780c */ /* 0x000fe20001724270 */
[----:B------:R-:W-:Y:S02]  /*31a0*/  @P0 IMAD.MOV.U32 R168, RZ, RZ, R172 ;  /* 0x000000ffffa80224 */ /* 0x000fe400078e00ac */
[----:B------:R-:W-:-:S03]  /*31b0*/  IMAD.WIDE.U32 R140, R23, R152, R140 ;  /* 0x00000098178c7225 */ /* 0x000fc600078e008c */
[----:B-1----:R-:W-:Y:S01]  /*31c0*/  LEA R136, P5, R140, R10, 0x1 ;  /* 0x0000000a8c887211 */ /* 0x002fe200078a08ff */
[----:B--2---:R-:W-:-:S04]  /*31d0*/  IMAD.U32 R158, R164, 0x10000, RZ ;  /* 0x00010000a49e7824 */ /* 0x004fc800078e00ff */
[----:B------:R-:W-:-:S04]  /*31e0*/  FMUL R169, R158, R145 ;  /* 0x000000919ea97220 */ /* 0x000fc80000400000 */
[----:B------:R-:W-:Y:S01]  /*31f0*/  FFMA R169, R128, R146, R169 ;  /* 0x0000009280a97223 */ /* 0x000fe200000000a9 */
[----:B------:R-:W-:-:S04]  /*3200*/  IMAD.IADD R128, R153, 0x1, R141 ;  /* 0x0000000199807824 */ /* 0x000fc800078e028d */
[----:B------:R-:W-:Y:S01]  /*3210*/  F2FP.BF16.F32.PACK_AB R141, RZ, R169 ;  /* 0x000000a9ff8d723e */ /* 0x000fe200000010ff */
[----:B------:R-:W-:Y:S01]  /*3220*/  IMAD.IADD R169, R173, 0x1, R171 ;  /* 0x00000001ada97824 */ /* 0x000fe200078e02ab */
[----:B------:R-:W-:-:S04]  /*3230*/  LEA.HI.X R137, R140, R11, R128, 0x1, P5 ;  /* 0x0000000b8c897211 */ /* 0x000fc800028f0c80 */
[----:B------:R0:W-:Y:S01]  /*3240*/  @P0 STG.E.U16 desc[UR36][R168.64], R141 ;  /* 0x0000008da8000986 */ /* 0x0001e2000c101524 */
[----:B------:R-:W-:Y:S05]  /*3250*/  @!P1 BRA `(.L_x_48) ;  /* 0x0000000000049947 */ /* 0x000fea0003800000 */
[----:B------:R1:W5:Y:S02]  /*3260*/  LDG.E.LTC128B.U16 R164, desc[UR36][R136.64+0x2] ;  /* 0x0000022488a47981 */ /* 0x000364000c1e1520 */
.L_x_48:
[----:B------:R-:W-:Y:S05]  /*3270*/  BSYNC B1 ;  /* 0x0000000000017941 */ /* 0x000fea0003800000 */
.L_x_47:
[----:B-----5:R-:W-:Y:S01]  /*3280*/  IMAD.U32 R128, R164, 0x10000, RZ ;  /* 0x00010000a4807824 */ /* 0x020fe200078e00ff */
[----:B------:R-:W-:Y:S01]  /*3290*/  IADD3 R178, P0, R148, R138, RZ ;  /* 0x0000008a94b27210 */ /* 0x000fe20007f1e0ff */
[C---:B------:R-:W-:Y:S01]  /*32a0*/  IMAD.SHL.U32 R175, R12.reuse, 0x200, RZ ;  /* 0x000002000caf7824 */ /* 0x040fe200078e00ff */
[----:B------:R-:W-:Y:S01]  /*32b0*/  SHF.L.U64.HI R173, R12, 0x9, R13 ;  /* 0x000000090cad7819 */ /* 0x000fe2000001020d */
[----:B------:R-:W-:Y:S01]  /*32c0*/  FMUL R128, R128, R145 ;  /* 0x0000009180807220 */ /* 0x000fe20000400000 */
[----:B------:R-:W-:Y:S01]  /*32d0*/  ISETP.GT.AND P6, PT, R147, 0x88, PT ;  /* 0x000000889300780c */ /* 0x000fe20003fc4270 */
[----:B------:R-:W-:Y:S01]  /*32e0*/  IMAD.X R179, R177, 0x1, R149, P0 ;  /* 0x00000001b1b37824 */ /* 0x000fe200000e0695 */
[----:B------:R-:W-:Y:S01]  /*32f0*/  IADD3 R138, P0, P5, R163, R6, R175 ;  /* 0x00000006a38a7210 */ /* 0x000fe20007d1e0af */
[----:B------:R-:W-:Y:S01]  /*3300*/  FFMA R139, R129, R146, R128 ;  /* 0x00000092818b7223 */ /* 0x000fe20000000080 */
[----:B------:R-:W-:Y:S01]  /*3310*/  IMAD.WIDE.U32 R128, R12, 0xf0, R20 ;  /* 0x000000f00c807825 */ /* 0x000fe200078e0014 */
[----:B------:R-:W-:Y:S03]  /*3320*/  BSSY B1, `(.L_x_49) ;  /* 0x0000016000017945 */ /* 0x000fe60003800000 */
[----:B------:R-:W-:Y:S01]  /*3330*/  F2FP.BF16.F32.PACK_AB R139, RZ, R139 ;  /* 0x0000008bff8b723e */ /* 0x000fe200000010ff */
[----:B0-----:R-:W-:-:S02]  /*3340*/  IMAD.IADD R141, R171, 0x1, R129 ;  /* 0x00000001ab8d7824 */ /* 0x001fc400078e0281 */
[----:B------:R-:W-:Y:S01]  /*3350*/  @P1 IMAD.MOV.U32 R140, RZ, RZ, R128 ;  /* 0x000000ffff8c1224 */ /* 0x000fe200078e0080 */
[----:B------:R-:W-:Y:S01]  /*3360*/  PRMT R176, R139, 0x7610, R176 ;  /* 0x000076108bb07816 */ /* 0x000fe200000000b0 */
[----:B------:R-:W-:Y:S01]  /*3370*/  IMAD.WIDE.U32 R170, R150, 0x78, R178 ;  /* 0x0000007896aa7825 */ /* 0x000fe200078e00b2 */
[----:B------:R-:W-:Y:S02]  /*3380*/  IADD3.X R139, R165, R7, R173, P0, P5 ;  /* 0x00000007a58b7210 */ /* 0x000fe400007ea4ad */
[----:B------:R-:W-:Y:S01]  /*3390*/  IADD3 R167, P0, R178, R154, RZ ;  /* 0x0000009ab2a77210 */ /* 0x000fe20007f1e0ff */
[----:B------:R0:W-:Y:S01]  /*33a0*/  @P1 STG.E.U16 desc[UR36][R140.64+0x2], R176 ;  /* 0x000002b08c001986 */ /* 0x0001e2000c101524 */
[----:B------:R-:W-:Y:S01]  /*33b0*/  IMAD.IADD R177, R151, 0x1, R171 ;  /* 0x0000000197b17824 */ /* 0x000fe200078e02ab */
[----:B------:R-:W-:Y:S02]  /*33c0*/  IADD3 R158, P1, P5, R154, R170, R148 ;  /* 0x000000aa9a9e7210 */ /* 0x000fe40007d3e094 */
[----:B------:R-:W-:Y:S01]  /*33d0*/  IMAD.X R174, R179, 0x1, R157, P0 ;  /* 0x00000001b3ae7824 */ /* 0x000fe200000e069d */
[----:B------:R-:W-:-:S02]  /*33e0*/  IADD3 R166, P0, R148, R166, RZ ;  /* 0x000000a694a67210 */ /* 0x000fc40007f1e0ff */
[----:B------:R-:W-:Y:S02]  /*33f0*/  IADD3.X R160, R157, R177, R149, P1, P5 ;  /* 0x000000b19da07210 */ /* 0x000fe40000fea495 */
[----:B------:R-:W-:-:S04]  /*3400*/  LEA R178, P1, R167, R10, 0x1 ;  /* 0x0000000aa7b27211 */ /* 0x000fc800078208ff */
[----:B------:R-:W-:Y:S02]  /*3410*/  LEA.HI.X R179, R167, R11, R174, 0x1, P1 ;  /* 0x0000000ba7b37211 */ /* 0x000fe400008f0cae */
[----:B------:R-:W-:Y:S02]  /*3420*/  ISETP.GT.AND P1, PT, R3, RZ, P6 ;  /* 0x000000ff0300720c */ /* 0x000fe40003724270 */
[----:B------:R-:W-:Y:S01]  /*3430*/  P2R R167, PR, RZ, 0x40 ;  /* 0x00000040ffa77803 */ /* 0x000fe20000000000 */
[----:B------:R-:W-:Y:S01]  /*3440*/  IMAD.X R167, R143, 0x1, R149, P0 ;  /* 0x000000018fa77824 */ /* 0x000fe200000e0695 */
[----:B------:R-:W-:-:S09]  /*3450*/  IADD3 R180, P0, R163, R172, RZ ;  /* 0x000000aca3b47210 */ /* 0x000fd20007f1e0ff */
[----:B0-----:R-:W-:Y:S05]  /*3460*/  @!P1 BRA `(.L_x_50) ;  /* 0x0000000000049947 */ /* 0x001fea0003800000 */
[----:B------:R0:W5:Y:S02]  /*3470*/  LDG.E.LTC128B.U16 R164, desc[UR36][R178.64] ;  /* 0x00000024b2a47981 */ /* 0x000164000c1e1520 */
.L_x_50:
[----:B------:R-:W-:Y:S05]  /*3480*/  BSYNC B1 ;  /* 0x0000000000017941 */ /* 0x000fea0003800000 */
.L_x_49:
[----:B-----5:R-:W-:Y:S01]  /*3490*/  IMAD.U32 R168, R164, 0x10000, RZ ;  /* 0x00010000a4a87824 */ /* 0x020fe200078e00ff */
[----:B------:R-:W-:Y:S01]  /*34a0*/  BSSY B1, `(.L_x_51) ;  /* 0x0000010000017945 */ /* 0x000fe20003800000 */
[----:B------:R-:W-:Y:S02]  /*34b0*/  IMAD.X R181, R169, 0x1, R165, P0 ;  /* 0x00000001a9b57824 */ /* 0x000fe400000e06a5 */
[----:B------:R-:W-:Y:S01]  /*34c0*/  FMUL R169, R168, R145 ;  /* 0x00000091a8a97220 */ /* 0x000fe20000400000 */
[----:B0-----:R-:W-:-:S04]  /*34d0*/  IMAD.WIDE.U32 R178, R159, R150, R166 ;  /* 0x000000969fb27225 */ /* 0x001fc800078e00a6 */
[----:B------:R-:W-:Y:S01]  /*34e0*/  FFMA R169, R130, R146, R169 ;  /* 0x0000009282a97223 */ /* 0x000fe200000000a9 */
[----:B------:R-:W-:-:S04]  /*34f0*/  IADD3 R178, P0, R14, R178, RZ ;  /* 0x000000b20eb27210 */ /* 0x000fc80007f1e0ff */
[----:B------:R-:W-:Y:S02]  /*3500*/  F2FP.BF16.F32.PACK_AB R169, RZ, R169 ;  /* 0x000000a9ffa9723e */ /* 0x000fe400000010ff */
[----:B------:R-:W-:-:S03]  /*3510*/  IADD3.X R179, R15, R161, R179, P0, !PT ;  /* 0x000000a10fb37210 */ /* 0x000fc600007fe4b3 */
[----:B------:R0:W-:Y:S01]  /*3520*/  @P1 STG.E.U16 desc[UR36][R180.64], R169 ;  /* 0x000000a9b4001986 */ /* 0x0001e2000c101524 */
[----:B------:R-:W-:Y:S01]  /*3530*/  ISETP.GT.AND P1, PT, R3, 0x1, P6 ;  /* 0x000000010300780c */ /* 0x000fe20003724270 */
[----:B------:R-:W-:-:S04]  /*3540*/  IMAD.WIDE.U32 R178, R23, R152, R178 ;  /* 0x0000009817b27225 */ /* 0x000fc800078e00b2 */
[----:B------:R-:W-:Y:S01]  /*3550*/  IMAD.IADD R130, R153, 0x1, R179 ;  /* 0x0000000199827824 */ /* 0x000fe200078e02b3 */
[----:B------:R-:W-:-:S04]  /*3560*/  LEA R168, P0, R178, R10, 0x1 ;  /* 0x0000000ab2a87211 */ /* 0x000fc800078008ff */
[----:B0-----:R-:W-:-:S03]  /*3570*/  LEA.HI.X R169, R178, R11, R130, 0x1, P0 ;  /* 0x0000000bb2a97211 */ /* 0x001fc600000f0c82 */
[----:B------:R-:W-:Y:S06]  /*3580*/  @!P1 BRA `(.L_x_52) ;  /* 0x0000000000049947 */ /* 0x000fec0003800000 */
[----:B------:R0:W5:Y:S02]  /*3590*/  LDG.E.LTC128B.U16 R164, desc[UR36][R168.64+0x2] ;  /* 0x00000224a8a47981 */ /* 0x000164000c1e1520 */
.L_x_52:
[----:B------:R-:W-:Y:S05]  /*35a0*/  BSYNC B1 ;  /* 0x0000000000017941 */ /* 0x000fea0003800000 */
.L_x_51:
[----:B-----5:R-:W-:Y:S01]  /*35b0*/  IMAD.U32 R130, R164, 0x10000, RZ ;  /* 0x00010000a4827824 */ /* 0x020fe200078e00ff */
[----:B------:R-:W-:Y:S03]  /*35c0*/  BSSY B1, `(.L_x_53) ;  /* 0x000000a000017945 */ /* 0x000fe60003800000 */
[----:B------:R-:W-:-:S04]  /*35d0*/  FMUL R130, R130, R145 ;  /* 0x0000009182827220 */ /* 0x000fc80000400000 */
[----:B------:R-:W-:Y:S01]  /*35e0*/  FFMA R131, R131, R146, R130 ;  /* 0x0000009283837223 */ /* 0x000fe20000000082 */
[----:B------:R-:W-:-:S04]  /*35f0*/  IADD3 R130, P0, R163, R128, RZ ;  /* 0x00000080a3827210 */ /* 0x000fc80007f1e0ff */
[----:B------:R-:W-:Y:S01]  /*3600*/  F2FP.BF16.F32.PACK_AB R172, RZ, R131 ;  /* 0x00000083ffac723e */ /* 0x000fe200000010ff */
[----:B------:R-:W-:Y:S01]  /*3610*/  IMAD.X R131, R141, 0x1, R165, P0 ;  /* 0x000000018d837824 */ /* 0x000fe200000e06a5 */
[----:B------:R-:W-:-:S04]  /*3620*/  ISETP.GT.AND P0, PT, R3, 0x8, P2 ;  /* 0x000000080300780c */ /* 0x000fc80001704270 */
[----:B------:R2:W-:Y:S09]  /*3630*/  @P1 STG.E.U16 desc[UR36][R130.64+0x2], R172 ;  /* 0x000002ac82001986 */ /* 0x0005f2000c101524 */
[----:B------:R-:W-:Y:S05]  /*3640*/  @!P0 BRA `(.L_x_54) ;  /* 0x0000000000048947 */ /* 0x000fea0003800000 */
[----:B------:R0:W5:Y:S02]  /*3650*/  LDG.E.LTC128B.U16 R164, desc[UR36][R136.64+0x10] ;  /* 0x0000102488a47981 */ /* 0x000164000c1e1520 */
.L_x_54:
[----:B------:R-:W-:Y:S05]  /*3660*/  BSYNC B1 ;  /* 0x0000000000017941 */ /* 0x000fea0003800000 */
.L_x_53:
[----:B--2--5:R-:W-:Y:S01]  /*3670*/  IMAD.U32 R172, R164, 0x10000, RZ ;  /* 0x00010000a4ac7824 */ /* 0x024fe200078e00ff */
[----:B------:R-:W-:Y:S01]  /*3680*/  ISETP.GT.AND P1, PT, R3, 0x9, P2 ;  /* 0x000000090300780c */ /* 0x000fe20001724270 */
[----:B------:R-:W-:Y:S01]  /*3690*/  @P0 IMAD.MOV.U32 R178, RZ, RZ, R128 ;  /* 0x000000ffffb20224 */ /* 0x000fe200078e0080 */
[----:B------:R-:W-:Y:S01]  /*36a0*/  BSSY B1, `(.L_x_55) ;  /* 0x0000009000017945 */ /* 0x000fe20003800000 */
[----:B------:R-:W-:-:S04]  /*36b0*/  FMUL R179, R172, R145 ;  /* 0x00000091acb37220 */ /* 0x000fc80000400000 */
[----:B------:R-:W-:-:S05]  /*36c0*/  FFMA R179, R132, R146, R179 ;  /* 0x0000009284b37223 */ /* 0x000fca00000000b3 */
[----:B------:R-:W-:-:S04]  /*36d0*/  F2FP.BF16.F32.PACK_AB R179, RZ, R179 ;  /* 0x000000b3ffb3723e */ /* 0x000fc800000010ff */
[----:B------:R-:W-:Y:S01]  /*36e0*/  PRMT R132, R179, 0x7610, R132 ;  /* 0x00007610b3847816 */ /* 0x000fe20000000084 */
[----:B------:R-:W-:-:S05]  /*36f0*/  @P0 IMAD.MOV.U32 R179, RZ, RZ, R141 ;  /* 0x000000ffffb30224 */ /* 0x000fca00078e008d */
[----:B------:R2:W-:Y:S01]  /*3700*/  @P0 STG.E.U16 desc[UR36][R178.64+0x10], R132 ;  /* 0x00001084b2000986 */ /* 0x0005e2000c101524 */
[----:B------:R-:W-:Y:S05]  /*3710*/  @!P1 BRA `(.L_x_56) ;  /* 0x0000000000049947 */ /* 0x000fea0003800000 */
[----:B------:R0:W5:Y:S02]  /*3720*/  LDG.E.LTC128B.U16 R164, desc[UR36][R136.64+0x12] ;  /* 0x0000122488a47981 */ /* 0x000164000c1e1520 */
.L_x_56:
[----:B------:R-:W-:Y:S05]  /*3730*/  BSYNC B1 ;  /* 0x0000000000017941 */ /* 0x000fea0003800000 */
.L_x_55:
[----:B--2--5:R-:W-:Y:S01]  /*3740*/  IMAD.U32 R132, R164, 0x10000, RZ ;  /* 0x00010000a4847824 */ /* 0x024fe200078e00ff */
[----:B------:R-:W-:Y:S01]  /*3750*/  ISETP.GT.AND P0, PT, R3, 0x8, P6 ;  /* 0x000000080300780c */ /* 0x000fe20003704270 */
[----:B------:R-:W-:Y:S02]  /*3760*/  BSSY B1, `(.L_x_57) ;  /* 0x000000a000017945 */ /* 0x000fe40003800000 */
[----:B------:R-:W-:-:S04]  /*3770*/  FMUL R132, R132, R145 ;  /* 0x0000009184847220 */ /* 0x000fc80000400000 */
[----:B------:R-:W-:Y:S01]  /*3780*/  FFMA R132, R133, R146, R132 ;  /* 0x0000009285847223 */ /* 0x000fe20000000084 */
[----:B------:R-:W-:-:S04]  /*3790*/  @P1 IMAD.MOV.U32 R133, RZ, RZ, R141 ;  /* 0x000000ffff851224 */ /* 0x000fc800078e008d */
[----:B------:R-:W-:-:S04]  /*37a0*/  F2FP.BF16.F32.PACK_AB R132, RZ, R132 ;  /* 0x00000084ff84723e */ /* 0x000fc800000010ff */
[----:B------:R-:W-:Y:S01]  /*37b0*/  PRMT R172, R132, 0x7610, R172 ;  /* 0x0000761084ac7816 */ /* 0x000fe200000000ac */
[----:B------:R-:W-:-:S05]  /*37c0*/  @P1 IMAD.MOV.U32 R132, RZ, RZ, R128 ;  /* 0x000000ffff841224 */ /* 0x000fca00078e0080 */
[----:B------:R2:W-:Y:S01]  /*37d0*/  @P1 STG.E.U16 desc[UR36][R132.64+0x12], R172 ;  /* 0x000012ac84001986 */ /* 0x0005e2000c101524 */
[----:B------:R-:W-:Y:S05]  /*37e0*/  @!P0 BRA `(.L_x_58) ;  /* 0x0000000000048947 */ /* 0x000fea0003800000 */
[----:B------:R0:W5:Y:S02]  /*37f0*/  LDG.E.LTC128B.U16 R164, desc[UR36][R168.64+0x10] ;  /* 0x00001024a8a47981 */ /* 0x000164000c1e1520 */
.L_x_58:
[----:B------:R-:W-:Y:S05]  /*3800*/  BSYNC B1 ;  /* 0x0000000000017941 */ /* 0x000fea0003800000 */
.L_x_57:
[----:B--2--5:R-:W-:Y:S01]  /*3810*/  IMAD.U32 R132, R164, 0x10000, RZ ;  /* 0x00010000a4847824 */ /* 0x024fe200078e00ff */
[----:B------:R-:W-:Y:S01]  /*3820*/  BSSY B1, `(.L_x_59) ;  /* 0x000000f000017945 */ /* 0x000fe20003800000 */
[----:B------:R-:W-:-:S04]  /*3830*/  IMAD.WIDE.U32 R142, R150, 0x78, R142 ;  /* 0x00000078968e7825 */ /* 0x000fc800078e008e */
[----:B------:R-:W-:Y:S01]  /*3840*/  FMUL R133, R132, R145 ;  /* 0x0000009184857220 */ /* 0x000fe20000400000 */
[----:B------:R-:W-:-:S03]  /*3850*/  IADD3 R132, P1, R148, R142, RZ ;  /* 0x0000008e94847210 */ /* 0x000fc60007f3e0ff */
[----:B------:R-:W-:Y:S01]  /*3860*/  FFMA R134, R134, R146, R133 ;  /* 0x0000009286867223 */ /* 0x000fe20000000085 */
[----:B------:R-:W-:-:S04]  /*3870*/  IADD3.X R133, R149, R151, R143, P1, !PT ;  /* 0x0000009795857210 */ /* 0x000fc80000ffe48f */
[----:B------:R-:W-:Y:S01]  /*3880*/  F2FP.BF16.F32.PACK_AB R134, RZ, R134 ;  /* 0x00000086ff86723e */ /* 0x000fe200000010ff */
[----:B------:R-:W-:-:S04]  /*3890*/  IMAD.WIDE.U32 R132, R159, R150, R132 ;  /* 0x000000969f847225 */ /* 0x000fc800078e0084 */
[----:B------:R2:W-:Y:S01]  /*38a0*/  @P0 STG.E.U16 desc[UR36][R130.64+0x10], R134 ;  /* 0x0000108682000986 */ /* 0x0005e2000c101524 */
[----:B------:R-:W-:Y:S02]  /*38b0*/  ISETP.GT.AND P0, PT, R3, 0x9, P6 ;  /* 0x000000090300780c */ /* 0x000fe40003704270 */
[----:B------:R-:W-:-:S04]  /*38c0*/  IADD3 R142, P1, R14, R132, RZ ;  /* 0x000000840e8e7210 */ /* 0x000fc80007f3e0ff */
[----:B------:R-:W-:-:S03]  /*38d0*/  IADD3.X R143, R15, R161, R133, P1, !PT ;  /* 0x000000a10f8f7210 */ /* 0x000fc60000ffe485 */
[----:B------:R-:W-:-:S04]  /*38e0*/  IMAD.WIDE.U32 R142, R23, R152, R142 ;  /* 0x00000098178e7225 */ /* 0x000fc800078e008e */
[----:B--2---:R-:W-:Y:S05]  /*38f0*/  @!P0 BRA `(.L_x_60) ;  /* 0x0000000000048947 */ /* 0x004fea0003800000 */
[----:B------:R2:W5:Y:S02]  /*3900*/  LDG.E.LTC128B.U16 R164, desc[UR36][R168.64+0x12] ;  /* 0x00001224a8a47981 */ /* 0x000564000c1e1520 */
.L_x_60:
[----:B------:R-:W-:Y:S05]  /*3910*/  BSYNC B1 ;  /* 0x0000000000017941 */ /* 0x000fea0003800000 */
.L_x_59:
[----:B-----5:R-:W-:Y:S01]  /*3920*/  IMAD.U32 R134, R164, 0x10000, RZ ;  /* 0x00010000a4867824 */ /* 0x020fe200078e00ff */
[----:B------:R-:W-:Y:S01]  /*3930*/  LEA R132, P1, R142, R10, 0x1 ;  /* 0x0000000a8e847211 */ /* 0x000fe200078208ff */
[----:B------:R-:W-:Y:S01]  /*3940*/  IMAD.IADD R133, R153, 0x1, R143 ;  /* 0x0000000199857824 */ /* 0x000fe200078e028f */
[----:B------:R-:W-:Y:S01]  /*3950*/  SHF.L.U64.HI R143, R12, 0x8, R13 ;  /* 0x000000080c8f7819 */ /* 0x000fe2000001020d */
[----:B------:R-:W-:Y:S01]  /*3960*/  FMUL R134, R134, R145 ;  /* 0x0000009186867220 */ /* 0x000fe20000400000 */
[----:B------:R-:W-:Y:S02]  /*3970*/  IMAD.SHL.U32 R155, R12, 0x100, RZ ;  /* 0x000001000c9b7824 */ /* 0x000fe400078e00ff */
[----:B------:R-:W-:Y:S01]  /*3980*/  LEA.HI.X R133, R142, R11, R133, 0x1, P1 ;  /* 0x0000000b8e857211 */ /* 0x000fe200008f0c85 */
[----:B------:R-:W-:Y:S01]  /*3990*/  FFMA R134, R135, R146, R134 ;  /* 0x0000009287867223 */ /* 0x000fe20000000086 */
[----:B------:R-:W-:Y:S01]  /*39a0*/  IADD3 R154, P1, R154, R170, RZ ;  /* 0x000000aa9a9a7210 */ /* 0x000fe20007f3e0ff */
[----:B------:R-:W-:-:S03]  /*39b0*/  IMAD.WIDE.U32 R166, R150, 0x78, R166 ;  /* 0x0000007896a67825 */ /* 0x000fc600078e00a6 */
[----:B------:R-:W-:Y:S01]  /*39c0*/  F2FP.BF16.F32.PACK_AB R135, RZ, R134 ;  /* 0x00000086ff87723e */ /* 0x000fe200000010ff */
[----:B------:R-:W-:Y:S01]  /*39d0*/  IMAD.X R157, R177, 0x1, R157, P1 ;  /* 0x00000001b19d7824 */ /* 0x000fe200008e069d */
[----:B------:R-:W-:-:S04]  /*39e0*/  LEA R156, P1, R154, R10, 0x1 ;  /* 0x0000000a9a9c7211 */ /* 0x000fc800078208ff */
[----:B------:R-:W-:Y:S02]  /*39f0*/  LEA.HI.X R157, R154, R11, R157, 0x1, P1 ;  /* 0x0000000b9a9d7211 */ /* 0x000fe400008f0c9d */
[----:B------:R-:W-:Y:S02]  /*3a00*/  IADD3 R134, P1, R175, R6, RZ ;  /* 0x00000006af867210 */ /* 0x000fe40007f3e0ff */
[----:B------:R-:W-:-:S03]  /*3a10*/  PRMT R154, R135, 0x7610, R154 ;  /* 0x00007610879a7816 */ /* 0x000fc6000000009a */
[----:B------:R-:W-:Y:S02]  /*3a20*/  IMAD.X R135, R173, 0x1, R7, P1 ;  /* 0x00000001ad877824 */ /* 0x000fe400008e0607 */
[----:B------:R0:W-:Y:S01]  /*3a30*/  @P0 STG.E.U16 desc[UR36][R130.64+0x12], R154 ;  /* 0x0000129a82000986 */ /* 0x0001e2000c101524 */
[----:B------:R-:W-:-:S04]  /*3a40*/  IADD3 R12, P0, P1, R163, R128, R155 ;  /* 0x00000080a30c7210 */ /* 0x000fc8000791e09b */
[----:B------:R-:W-:Y:S02]  /*3a50*/  IADD3.X R13, R165, R141, R143, P0, P1 ;  /* 0x0000008da50d7210 */ /* 0x000fe400007e248f */
[----:B------:R-:W-:Y:S02]  /*3a60*/  IADD3 R148, P0, R148, R166, RZ ;  /* 0x000000a694947210 */ /* 0x000fe40007f1e0ff */
[----:B------:R-:W-:Y:S02]  /*3a70*/  ISETP.GT.AND P1, PT, R147, 0x100, PT ;  /* 0x000001009300780c */ /* 0x000fe40003f24270 */
[----:B------:R-:W-:Y:S02]  /*3a80*/  IADD3.X R149, R149, R151, R167, P0, !PT ;  /* 0x0000009795957210 */ /* 0x000fe400007fe4a7 */
[----:B------:R-:W-:-:S13]  /*3a90*/  ISETP.GT.AND P0, PT, R3, RZ, P1 ;  /* 0x000000ff0300720c */ /* 0x000fda0000f04270 */
[----:B------:R-:W3:Y:S01]  /*3aa0*/  @P0 LDG.E.LTC128B.U16 R164, desc[UR36][R156.64] ;  /* 0x000000249ca40981 */ /* 0x000ee2000c1e1520 */
[----:B------:R-:W-:Y:S01]  /*3ab0*/  BSSY B1, `(.L_x_61) ;  /* 0x000000d000017945 */ /* 0x000fe20003800000 */
[----:B---3--:R-:W-:-:S04]  /*3ac0*/  IMAD.U32 R142, R164, 0x10000, RZ ;  /* 0x00010000a48e7824 */ /* 0x008fc800078e00ff */
[----:B------:R-:W-:-:S04]  /*3ad0*/  FMUL R151, R142, R145 ;  /* 0x000000918e977220 */ /* 0x000fc80000400000 */
[----:B------:R-:W-:-:S05]  /*3ae0*/  FFMA R151, R120, R146, R151 ;  /* 0x0000009278977223 */ /* 0x000fca0000000097 */
[----:B------:R-:W-:-:S04]  /*3af0*/  F2FP.BF16.F32.PACK_AB R151, RZ, R151 ;  /* 0x00000097ff97723e */ /* 0x000fc800000010ff */
[----:B------:R-:W-:Y:S01]  /*3b00*/  PRMT R120, R151, 0x7610, R120 ;  /* 0x0000761097787816 */ /* 0x000fe20000000078 */
[----:B------:R-:W-:-:S04]  /*3b10*/  IMAD.WIDE.U32 R150, R159, R150, R148 ;  /* 0x000000969f967225 */ /* 0x000fc800078e0094 */
[----:B------:R0:W-:Y:S01]  /*3b20*/  @P0 STG.E.U16 desc[UR36][R134.64], R120 ;  /* 0x0000007886000986 */ /* 0x0001e2000c101524 */
[----:B------:R-:W-:-:S04]  /*3b30*/  IADD3 R14, P0, R14, R150, RZ ;  /* 0x000000960e0e7210 */ /* 0x000fc80007f1e0ff */
[----:B------:R-:W-:Y:S02]  /*3b40*/  IADD3.X R15, R15, R161, R151, P0, !PT ;  /* 0x000000a10f0f7210 */ /* 0x000fe400007fe497 */
[----:B------:R-:W-:-:S13]  /*3b50*/  ISETP.GT.AND P0, PT, R3, 0x1, P1 ;  /* 0x000000010300780c */ /* 0x000fda0000f04270 */
[----:B0-----:R-:W-:Y:S05]  /*3b60*/  @!P0 BRA `(.L_x_62) ;  /* 0x0000000000048947 */ /* 0x001fea0003800000 */
[----:B------:R0:W5:Y:S02]  /*3b70*/  LDG.E.LTC128B.U16 R164, desc[UR36][R132.64+0x2] ;  /* 0x0000022484a47981 */ /* 0x000164000c1e1520 */
.L_x_62:
[----:B------:R-:W-:Y:S05]  /*3b80*/  BSYNC B1 ;  /* 0x0000000000017941 */ /* 0x000fea0003800000 */
.L_x_61:
[----:B-----5:R-:W-:Y:S01]  /*3b90*/  IMAD.U32 R120, R164, 0x10000, RZ ;  /* 0x00010000a4787824 */ /* 0x020fe200078e00ff */
[----:B------:R-:W-:Y:S03]  /*3ba0*/  BSSY B1, `(.L_x_63) ;  /* 0x0000012000017945 */ /* 0x000fe60003800000 */
[----:B------:R-:W-:-:S04]  /*3bb0*/  FMUL R120, R120, R145 ;  /* 0x0000009178787220 */ /* 0x000fc80000400000 */
[----:B------:R-:W-:-:S05]  /*3bc0*/  FFMA R120, R121, R146, R120 ;  /* 0x0000009279787223 */ /* 0x000fca0000000078 */
[----:B------:R-:W-:-:S04]  /*3bd0*/  F2FP.BF16.F32.PACK_AB R120, RZ, R120 ;  /* 0x00000078ff78723e */ /* 0x000fc800000010ff */
[----:B------:R-:W-:Y:S01]  /*3be0*/  PRMT R142, R120, 0x7610, R142 ;  /* 0x00007610788e7816 */ /* 0x000fe2000000008e */
[----:B------:R-:W-:-:S04]  /*3bf0*/  IMAD.WIDE.U32 R120, R23, R152, R14 ;  /* 0x0000009817787225 */ /* 0x000fc800078e000e */
[----:B------:R3:W-:Y:S01]  /*3c00*/  @P0 STG.E.U16 desc[UR36][R134.64+0x2], R142 ;  /* 0x0000028e86000986 */ /* 0x0007e2000c101524 */
[----:B------:R-:W-:Y:S01]  /*3c10*/  LEA R14, P0, R158, R10, 0x1 ;  /* 0x0000000a9e0e7211 */ /* 0x000fe200078008ff */
[----:B------:R-:W-:-:S03]  /*3c20*/  IMAD.IADD R153, R153, 0x1, R121 ;  /* 0x0000000199997824 */ /* 0x000fc600078e0279 */
[----:B------:R-:W-:Y:S02]  /*3c30*/  LEA.HI.X R15, R158, R11, R160, 0x1, P0 ;  /* 0x0000000b9e0f7211 */ /* 0x000fe400000f0ca0 */
[----:B------:R-:W-:-:S04]  /*3c40*/  LEA R10, P0, R120, R10, 0x1 ;  /* 0x0000000a780a7211 */ /* 0x000fc800078008ff */
[----:B------:R-:W-:Y:S02]  /*3c50*/  LEA.HI.X R11, R120, R11, R153, 0x1, P0 ;  /* 0x0000000b780b7211 */ /* 0x000fe400000f0c99 */
[----:B------:R-:W-:-:S05]  /*3c60*/  IADD3 R120, P0, R134, R163, RZ ;  /* 0x000000a386787210 */ /* 0x000fca0007f1e0ff */
[----:B------:R-:W-:Y:S01]  /*3c70*/  IMAD.X R121, R135, 0x1, R165, P0 ;  /* 0x0000000187797824 */ /* 0x000fe200000e06a5 */
[----:B------:R-:W-:-:S04]  /*3c80*/  ISETP.GT.AND P0, PT, R147, 0x108, PT ;  /* 0x000001089300780c */ /* 0x000fc80003f04270 */
[----:B------:R-:W-:-:S13]  /*3c90*/  ISETP.GT.AND P5, PT, R3, RZ, P0 ;  /* 0x000000ff0300720c */ /* 0x000fda00007a4270 */
[----:B---3--:R-:W-:Y:S05]  /*3ca0*/  @!P5 BRA `(.L_x_64) ;  /* 0x000000000004d947 */ /* 0x008fea0003800000 */
[----:B------:R3:W5:Y:S02]  /*3cb0*/  LDG.E.LTC128B.U16 R164, desc[UR36][R14.64] ;  /* 0x000000240ea47981 */ /* 0x000764000c1e1520 */
.L_x_64:
[----:B------:R-:W-:Y:S05]  /*3cc0*/  BSYNC B1 ;  /* 0x0000000000017941 */ /* 0x000fea0003800000 */
.L_x_63:
[----:B---3-5:R-:W-:Y:S01]  /*3cd0*/  IMAD.U32 R14, R164, 0x10000, RZ ;  /* 0x00010000a40e7824 */ /* 0x028fe200078e00ff */
[----:B------:R-:W-:Y:S03]  /*3ce0*/  BSSY B1, `(.L_x_65) ;  /* 0x0000008000017945 */ /* 0x000fe60003800000 */
[----:B------:R-:W-:-:S04]  /*3cf0*/  FMUL R15, R14, R145 ;  /* 0x000000910e0f7220 */ /* 0x000fc80000400000 */
[----:B------:R-:W-:-:S05]  /*3d00*/  FFMA R15, R122, R146, R15 ;  /* 0x000000927a0f7223 */ /* 0x000fca000000000f */
[----:B------:R-:W-:-:S05]  /*3d10*/  F2FP.BF16.F32.PACK_AB R15, RZ, R15 ;  /* 0x0000000fff0f723e */ /* 0x000fca00000010ff */
[----:B------:R3:W-:Y:S01]  /*3d20*/  @P5 STG.E.U16 desc[UR36][R120.64], R15 ;  /* 0x0000000f78005986 */ /* 0x0007e2000c101524 */
[----:B------:R-:W-:-:S13]  /*3d30*/  ISETP.GT.AND P5, PT, R3, 0x1, P0 ;  /* 0x000000010300780c */ /* 0x000fda00007a4270 */
[----:B---3--:R-:W-:Y:S05]  /*3d40*/  @!P5 BRA `(.L_x_66) ;  /* 0x000000000004d947 */ /* 0x008fea0003800000 */
[----:B------:R3:W5:Y:S02]  /*3d50*/  LDG.E.LTC128B.U16 R164, desc[UR36][R10.64+0x2] ;  /* 0x000002240aa47981 */ /* 0x000764000c1e1520 */
.L_x_66:
[----:B------:R-:W-:Y:S05]  /*3d60*/  BSYNC B1 ;  /* 0x0000000000017941 */ /* 0x000fea0003800000 */
.L_x_65:
[----:B-----5:R-:W-:Y:S01]  /*3d70*/  IMAD.U32 R14, R164, 0x10000, RZ ;  /* 0x00010000a40e7824 */ /* 0x020fe200078e00ff */
[----:B------:R-:W-:Y:S03]  /*3d80*/  BSSY B1, `(.L_x_67) ;  /* 0x0000008000017945 */ /* 0x000fe60003800000 */
[----:B------:R-:W-:-:S04]  /*3d90*/  FMUL R14, R14, R145 ;  /* 0x000000910e0e7220 */ /* 0x000fc80000400000 */
[----:B------:R-:W-:-:S05]  /*3da0*/  FFMA R14, R123, R146, R14 ;  /* 0x000000927b0e7223 */ /* 0x000fca000000000e */
[----:B------:R-:W-:-:S05]  /*3db0*/  F2FP.BF16.F32.PACK_AB R14, RZ, R14 ;  /* 0x0000000eff0e723e */ /* 0x000fca00000010ff */
[----:B------:R0:W-:Y:S01]  /*3dc0*/  @P5 STG.E.U16 desc[UR36][R120.64+0x2], R14 ;  /* 0x0000020e78005986 */ /* 0x0001e2000c101524 */
[----:B------:R-:W-:-:S13]  /*3dd0*/  ISETP.GT.AND P5, PT, R3, 0x8, P1 ;  /* 0x000000080300780c */ /* 0x000fda0000fa4270 */
[----:B0-----:R-:W-:Y:S05]  /*3de0*/  @!P5 BRA `(.L_x_68) ;  /* 0x000000000004d947 */ /* 0x001fea0003800000 */
[----:B------:R0:W5:Y:S02]  /*3df0*/  LDG.E.LTC128B.U16 R164, desc[UR36][R132.64+0x10] ;  /* 0x0000102484a47981 */ /* 0x000164000c1e1520 */
.L_x_68:
[----:B------:R-:W-:Y:S05]  /*3e00*/  BSYNC B1 ;  /* 0x0000000000017941 */ /* 0x000fea0003800000 */
.L_x_67:
[----:B-----5:R-:W-:Y:S01]  /*3e10*/  IMAD.U32 R14, R164, 0x10000, RZ ;  /* 0x00010000a40e7824 */ /* 0x020fe200078e00ff */
[----:B------:R-:W-:Y:S03]  /*3e20*/  BSSY B1, `(.L_x_69) ;  /* 0x000000b000017945 */ /* 0x000fe60003800000 */
[----:B------:R-:W-:Y:S01]  /*3e30*/  FMUL R15, R14, R145 ;  /* 0x000000910e0f7220 */ /* 0x000fe20000400000 */
[----:B------:R-:W-:-:S03]  /*3e40*/  @P5 IMAD.MOV.U32 R14, RZ, RZ, R134 ;  /* 0x000000ffff0e5224 */ /* 0x000fc600078e0086 */
[----:B------:R-:W-:-:S05]  /*3e50*/  FFMA R15, R124, R146, R15 ;  /* 0x000000927c0f7223 */ /* 0x000fca000000000f */
[----:B------:R-:W-:-:S04]  /*3e60*/  F2FP.BF16.F32.PACK_AB R15, RZ, R15 ;  /* 0x0000000fff0f723e */ /* 0x000fc800000010ff */
[----:B------:R-:W-:Y:S01]  /*3e70*/  PRMT R23, R15, 0x7610, R23 ;  /* 0x000076100f177816 */ /* 0x000fe20000000017 */
[----:B------:R-:W-:-:S05]  /*3e80*/  @P5 IMAD.MOV.U32 R15, RZ, RZ, R135 ;  /* 0x000000ffff0f5224 */ /* 0x000fca00078e0087 */
[----:B------:R0:W-:Y:S01]  /*3e90*/  @P5 STG.E.U16 desc[UR36][R14.64+0x10], R23 ;  /* 0x000010170e005986 */ /* 0x0001e2000c101524 */
[----:B------:R-:W-:-:S13]  /*3ea0*/  ISETP.GT.AND P5, PT, R3, 0x9, P1 ;  /* 0x000000090300780c */ /* 0x000fda0000fa4270 */
[----:B0-----:R-:W-:Y:S05]  /*3eb0*/  @!P5 BRA `(.L_x_70) ;  /* 0x000000000004d947 */ /* 0x001fea0003800000 */
[----:B------:R0:W5:Y:S02]  /*3ec0*/  LDG.E.LTC128B.U16 R164, desc[UR36][R132.64+0x12] ;  /* 0x0000122484a47981 */ /* 0x000164000c1e1520 */
.L_x_70:
[----:B------:R-:W-:Y:S05]  /*3ed0*/  BSYNC B1 ;  /* 0x0000000000017941 */ /* 0x000fea0003800000 */
.L_x_69:
[----:B-----5:R-:W-:Y:S01]  /*3ee0*/  IMAD.U32 R14, R164, 0x10000, RZ ;  /* 0x00010000a40e7824 */ /* 0x020fe200078e00ff */
[----:B------:R-:W-:Y:S01]  /*3ef0*/  BSSY B1, `(.L_x_71) ;  /* 0x000000d000017945 */ /* 0x000fe20003800000 */
[----:B------:R-:W-:Y:S02]  /*3f00*/  @P5 IMAD.MOV.U32 R15, RZ, RZ, R135 ;  /* 0x000000ffff0f5224 */ /* 0x000fe400078e0087 */
[----:B------:R-:W-:-:S04]  /*3f10*/  FMUL R14, R14, R145 ;  /* 0x000000910e0e7220 */ /* 0x000fc80000400000 */
[----:B------:R-:W-:-:S05]  /*3f20*/  FFMA R14, R125, R146, R14 ;  /* 0x000000927d0e7223 */ /* 0x000fca000000000e */
[----:B------:R-:W-:-:S04]  /*3f30*/  F2FP.BF16.F32.PACK_AB R14, RZ, R14 ;  /* 0x0000000eff0e723e */ /* 0x000fc800000010ff */
[----:B------:R-:W-:Y:S01]  /*3f40*/  PRMT R23, R14, 0x7610, R23 ;  /* 0x000076100e177816 */ /* 0x000fe20000000017 */
[----:B------:R-:W-:-:S05]  /*3f50*/  @P5 IMAD.MOV.U32 R14, RZ, RZ, R134 ;  /* 0x000000ffff0e5224 */ /* 0x000fca00078e0086 */
[----:B------:R0:W-:Y:S01]  /*3f60*/  @P5 STG.E.U16 desc[UR36][R14.64+0x12], R23 ;  /* 0x000012170e005986 */ /* 0x0001e2000c101524 */
[----:B------:R-:W-:-:S05]  /*3f70*/  IADD3 R122, P5, R134, R163, RZ ;  /* 0x000000a3867a7210 */ /* 0x000fca0007fbe0ff */
[----:B------:R-:W-:Y:S01]  /*3f80*/  IMAD.X R123, R135, 0x1, R165, P5 ;  /* 0x00000001877b7824 */ /* 0x000fe200028e06a5 */
[----:B------:R-:W-:-:S13]  /*3f90*/  ISETP.GT.AND P5, PT, R3, 0x8, P0 ;  /* 0x000000080300780c */ /* 0x000fda00007a4270 */
[----:B0-----:R-:W-:Y:S05]  /*3fa0*/  @!P5 BRA `(.L_x_72) ;  /* 0x000000000004d947 */ /* 0x001fea0003800000 */
[----:B------:R0:W5:Y:S02]  /*3fb0*/  LDG.E.LTC128B.U16 R164, desc[UR36][R10.64+0x10] ;  /* 0x000010240aa47981 */ /* 0x000164000c1e1520 */
.L_x_72:
[----:B------:R-:W-:Y:S05]  /*3fc0*/  BSYNC B1 ;  /* 0x0000000000017941 */ /* 0x000fea0003800000 */
.L_x_71:
[----:B-----5:R-:W-:Y:S01]  /*3fd0*/  IMAD.U32 R14, R164, 0x10000, RZ ;  /* 0x00010000a40e7824 */ /* 0x020fe200078e00ff */
[----:B------:R-:W-:Y:S03]  /*3fe0*/  BSSY B1, `(.L_x_73) ;  /* 0x000000c000017945 */ /* 0x000fe60003800000 */
[----:B------:R-:W-:-:S04]  /*3ff0*/  FMUL R15, R14, R145 ;  /* 0x000000910e0f7220 */ /* 0x000fc80000400000 */
[----:B------:R-:W-:-:S05]  /*4000*/  FFMA R15, R126, R146, R15 ;  /* 0x000000927e0f7223 */ /* 0x000fca000000000f */
[----:B------:R-:W-:-:S05]  /*4010*/  F2FP.BF16.F32.PACK_AB R15, RZ, R15 ;  /* 0x0000000fff0f723e */ /* 0x000fca00000010ff */
[----:B------:R1:W-:Y:S01]  /*4020*/  @P5 STG.E.U16 desc[UR36][R122.64+0x10], R15 ;  /* 0x0000100f7a005986 */ /* 0x0003e2000c101524 */
[----:B------:R-:W-:-:S05]  /*4030*/  IADD3 R14, P5, R155, R128, RZ ;  /* 0x000000809b0e7210 */ /* 0x000fca0007fbe0ff */
[----:B-1----:R-:W-:Y:S01]  /*4040*/  IMAD.X R15, R141, 0x1, R143, P5 ;  /* 0x000000018d0f7824 */ /* 0x002fe200028e068f */
[----:B------:R-:W-:-:S05]  /*4050*/  IADD3 R120, P5, R163, R14, RZ ;  /* 0x0000000ea3787210 */ /* 0x000fca0007fbe0ff */
[----:B------:R-:W-:Y:S01]  /*4060*/  IMAD.X R121, R165, 0x1, R15, P5 ;  /* 0x00000001a5797824 */ /* 0x000fe200028e060f */
[----:B------:R-:W-:-:S13]  /*4070*/  ISETP.GT.AND P5, PT, R3, 0x9, P0 ;  /* 0x000000090300780c */ /* 0x000fda00007a4270 */
[----:B------:R-:W-:Y:S05]  /*4080*/  @!P5 BRA `(.L_x_74) ;  /* 0x000000000004d947 */ /* 0x000fea0003800000 */
[----:B------:R1:W5:Y:S02]  /*4090*/  LDG.E.LTC128B.U16 R164, desc[UR36][R10.64+0x12] ;  /* 0x000012240aa47981 */ /* 0x000364000c1e1520 */
.L_x_74:
[----:B------:R-:W-:Y:S05]  /*40a0*/  BSYNC B1 ;  /* 0x0000000000017941 */ /* 0x000fea0003800000 */
.L_x_73:
        /* <DEDUP_REMOVED lines=9> */
.L_x_76:
[----:B------:R-:W-:Y:S05]  /*4140*/  BSYNC B1 ;  /* 0x0000000000017941 */ /* 0x000fea0003800000 */
.L_x_75:
        /* <DEDUP_REMOVED lines=9> */
.L_x_78:
[----:B------:R-:W-:Y:S05]  /*41e0*/  BSYNC B1 ;  /* 0x0000000000017941 */ /* 0x000fea0003800000 */
.L_x_77:
        /* <DEDUP_REMOVED lines=9> */
.L_x_80:
[----:B------:R-:W-:Y:S05]  /*4280*/  BSYNC B1 ;  /* 0x0000000000017941 */ /* 0x000fea0003800000 */
.L_x_79:
        /* <DEDUP_REMOVED lines=9> */
.L_x_82:
[----:B------:R-:W-:Y:S05]  /*4320*/  BSYNC B1 ;  /* 0x0000000000017941 */ /* 0x000fea0003800000 */
.L_x_81:
        /* <DEDUP_REMOVED lines=9> */
.L_x_84:
[----:B------:R-:W-:Y:S05]  /*43c0*/  BSYNC B1 ;  /* 0x0000000000017941 */ /* 0x000fea0003800000 */
.L_x_83:
        /* <DEDUP_REMOVED lines=9> */
.L_x_86:
[----:B------:R-:W-:Y:S05]  /*4460*/  BSYNC B1 ;  /* 0x0000000000017941 */ /* 0x000fea0003800000 */
.L_x_85:
        /* <DEDUP_REMOVED lines=9> */
.L_x_88:
[----:B------:R-:W-:Y:S05]  /*4500*/  BSYNC B1 ;  /* 0x0000000000017941 */ /* 0x000fea0003800000 */
.L_x_87:
        /* <DEDUP_REMOVED lines=9> */
.L_x_90:
[----:B------:R-:W-:Y:S05]  /*45a0*/  BSYNC B1 ;  /* 0x0000000000017941 */ /* 0x000fea0003800000 */
.L_x_89:
        /* <DEDUP_REMOVED lines=9> */
.L_x_92:
[----:B------:R-:W-:Y:S05]  /*4640*/  BSYNC B1 ;  /* 0x0000000000017941 */ /* 0x000fea0003800000 */
.L_x_91:
[----:B-----5:R-:W-:Y:S01]  /*4650*/  IMAD.U32 R112, R164, 0x10000, RZ ;  /* 0x00010000a4707824 */ /* 0x020fe200078e00ff */
[----:B------:R-:W-:Y:S01]  /*4660*/  BSSY B1, `(.L_x_93) ;  /* 0x000000a000017945 */ /* 0x000fe20003800000 */
[----:B------:R-:W-:Y:S02]  /*4670*/  @P5 IMAD.MOV.U32 R113, RZ, RZ, R141 ;  /* 0x000000ffff715224 */ /* 0x000fe400078e008d */
[----:B------:R-:W-:Y:S01]  /*4680*/  FMUL R23, R112, R145 ;  /* 0x0000009170177220 */ /* 0x000fe20000400000 */
[----:B------:R-:W-:-:S03]  /*4690*/  @P5 IMAD.MOV.U32 R112, RZ, RZ, R128 ;  /* 0x000000ffff705224 */ /* 0x000fc600078e0080 */
[----:B------:R-:W-:-:S05]  /*46a0*/  FFMA R23, R104, R146, R23 ;  /* 0x0000009268177223 */ /* 0x000fca0000000017 */
[----:B------:R-:W-:-:S05]  /*46b0*/  F2FP.BF16.F32.PACK_AB R23, RZ, R23 ;  /* 0x00000017ff17723e */ /* 0x000fca00000010ff */
[----:B------:R0:W-:Y:S01]  /*46c0*/  @P5 STG.E.U16 desc[UR36][R112.64+0x20], R23 ;  /* 0x0000201770005986 */ /* 0x0001e2000c101524 */
[----:B------:R-:W-:-:S13]  /*46d0*/  ISETP.GT.AND P5, PT, R3, 0x11, P2 ;  /* 0x000000110300780c */ /* 0x000fda00017a4270 */
[----:B0-----:R-:W-:Y:S05]  /*46e0*/  @!P5 BRA `(.L_x_94) ;  /* 0x000000000004d947 */ /* 0x001fea0003800000 */
[----:B------:R0:W5:Y:S02]  /*46f0*/  LDG.E.LTC128B.U16 R164, desc[UR36][R136.64+0x22] ;  /* 0x0000222488a47981 */ /* 0x000164000c1e1520 */
.L_x_94:
[----:B------:R-:W-:Y:S05]  /*4700*/  BSYNC B1 ;  /* 0x0000000000017941 */ /* 0x000fea0003800000 */
.L_x_93:
[----:B-----5:R-:W-:Y:S01]  /*4710*/  IMAD.U32 R104, R164, 0x10000, RZ ;  /* 0x00010000a4687824 */ /* 0x020fe200078e00ff */
[----:B------:R-:W-:Y:S03]  /*4720*/  BSSY B1, `(.L_x_95) ;  /* 0x000000b000017945 */ /* 0x000fe60003800000 */
[----:B------:R-:W-:-:S04]  /*4730*/  FMUL R104, R104, R145 ;  /* 0x0000009168687220 */ /* 0x000fc80000400000 */
[----:B------:R-:W-:Y:S01]  /*4740*/  FFMA R104, R105, R146, R104 ;  /* 0x0000009269687223 */ /* 0x000fe20000000068 */
[----:B------:R-:W-:-:S04]  /*4750*/  @P5 IMAD.MOV.U32 R105, RZ, RZ, R141 ;  /* 0x000000ffff695224 */ /* 0x000fc800078e008d */
[----:B------:R-:W-:-:S04]  /*4760*/  F2FP.BF16.F32.PACK_AB R104, RZ, R104 ;  /* 0x00000068ff68723e */ /* 0x000fc800000010ff */
[----:B------:R-:W-:Y:S01]  /*4770*/  PRMT R23, R104, 0x7610, R23 ;  /* 0x0000761068177816 */ /* 0x000fe20000000017 */
[----:B------:R-:W-:-:S05]  /*4780*/  @P5 IMAD.MOV.U32 R104, RZ, RZ, R128 ;  /* 0x000000ffff685224 */ /* 0x000fca00078e0080 */
[----:B------:R0:W-:Y:S01]  /*4790*/  @P5 STG.E.U16 desc[UR36][R104.64+0x22], R23 ;  /* 0x0000221768005986 */ /* 0x0001e2000c101524 */
[----:B------:R-:W-:-:S13]  /*47a0*/  ISETP.GT.AND P5, PT, R3, 0x10, P6 ;  /* 0x000000100300780c */ /* 0x000fda00037a4270 */
[----:B0-----:R-:W-:Y:S05]  /*47b0*/  @!P5 BRA `(.L_x_96) ;  /* 0x000000000004d947 */ /* 0x001fea0003800000 */
[----:B------:R0:W5:Y:S02]  /*47c0*/  LDG.E.LTC128B.U16 R164, desc[UR36][R168.64+0x20] ;  /* 0x00002024a8a47981 */ /* 0x000164000c1e1520 */
.L_x_96:
[----:B------:R-:W-:Y:S05]  /*47d0*/  BSYNC B1 ;  /* 0x0000000000017941 */ /* 0x000fea0003800000 */
.L_x_95:
        /* <DEDUP_REMOVED lines=11> */
.L_x_98:
[----:B------:R-:W-:Y:S05]  /*4890*/  BSYNC B1 ;  /* 0x0000000000017941 */ /* 0x000fea0003800000 */
.L_x_97:
        /* <DEDUP_REMOVED lines=12> */
.L_x_100:
[----:B------:R-:W-:Y:S05]  /*4960*/  BSYNC B1 ;  /* 0x0000000000017941 */ /* 0x000fea0003800000 */
.L_x_99:
        /* <DEDUP_REMOVED lines=11> */
.L_x_102:
[----:B------:R-:W-:Y:S05]  /*4a20*/  BSYNC B1 ;  /* 0x0000000000017941 */ /* 0x000fea0003800000 */
.L_x_101:
        /* <DEDUP_REMOVED lines=12> */
.L_x_104:
[----:B------:R-:W-:Y:S05]  /*4af0*/  BSYNC B1 ;  /* 0x0000000000017941 */ /* 0x000fea0003800000 */
.L_x_103:
        /* <DEDUP_REMOVED lines=11> */
.L_x_106:
[----:B------:R-:W-:Y:S05]  /*4bb0*/  BSYNC B1 ;  /* 0x0000000000017941 */ /* 0x000fea0003800000 */
.L_x_105:
[----:B-----5:R-:W-:Y:S02]  /*4bc0*/  IMAD.U32 R104, R164, 0x10000, RZ ;  /* 0x00010000a4687824 */ /* 0x020fe400078e00ff */
        /* <DEDUP_REMOVED lines=8> */
[----:B------:R-:W2:Y:S01]  /*4c50*/  @P5 LDG.E.LTC128B.U16 R164, desc[UR36][R132.64+0x20] ;  /* 0x0000202484a45981 */ /* 0x000ea2000c1e1520 */
[----:B------:R-:W-:Y:S01]  /*4c60*/  BSSY B1, `(.L_x_107) ;  /* 0x0000009000017945 */ /* 0x000fe20003800000 */
[----:B--2---:R-:W-:-:S04]  /*4c70*/  IMAD.U32 R106, R164, 0x10000, RZ ;  /* 0x00010000a46a7824 */ /* 0x004fc800078e00ff */
[----:B------:R-:W-:-:S04]  /*4c80*/  FMUL R23, R106, R145 ;  /* 0x000000916a177220 */ /* 0x000fc80000400000 */
[----:B------:R-:W-:-:S05]  /*4c90*/  FFMA R23, R96, R146, R23 ;  /* 0x0000009260177223 */ /* 0x000fca0000000017 */
[----:B------:R-:W-:-:S05]  /*4ca0*/  F2FP.BF16.F32.PACK_AB R23, RZ, R23 ;  /* 0x00000017ff17723e */ /* 0x000fca00000010ff */
[----:B------:R0:W-:Y:S01]  /*4cb0*/  @P5 STG.E.U16 desc[UR36][R14.64+0x20], R23 ;  /* 0x000020170e005986 */ /* 0x0001e2000c101524 */
[----:B------:R-:W-:-:S13]  /*4cc0*/  ISETP.GT.AND P5, PT, R3, 0x11, P1 ;  /* 0x000000110300780c */ /* 0x000fda0000fa4270 */
[----:B0-----:R-:W-:Y:S05]  /*4cd0*/  @!P5 BRA `(.L_x_108) ;  /* 0x000000000004d947 */ /* 0x001fea0003800000 */
[----:B------:R0:W5:Y:S02]  /*4ce0*/  LDG.E.LTC128B.U16 R164, desc[UR36][R132.64+0x22] ;  /* 0x0000222484a47981 */ /* 0x000164000c1e1520 */
.L_x_108:
[----:B------:R-:W-:Y:S05]  /*4cf0*/  BSYNC B1 ;  /* 0x0000000000017941 */ /* 0x000fea0003800000 */
.L_x_107:
[----:B-----5:R-:W-:Y:S01]  /*4d00*/  IMAD.U32 R96, R164, 0x10000, RZ ;  /* 0x00010000a4607824 */ /* 0x020fe200078e00ff */
[----:B------:R-:W-:Y:S03]  /*4d10*/  BSSY B1, `(.L_x_109) ;  /* 0x0000008000017945 */ /* 0x000fe60003800000 */
[----:B------:R-:W-:-:S04]  /*4d20*/  FMUL R96, R96, R145 ;  /* 0x0000009160607220 */ /* 0x000fc80000400000 */
[----:B------:R-:W-:-:S05]  /*4d30*/  FFMA R96, R97, R146, R96 ;  /* 0x0000009261607223 */ /* 0x000fca0000000060 */
[----:B------:R-:W-:-:S05]  /*4d40*/  F2FP.BF16.F32.PACK_AB R96, RZ, R96 ;  /* 0x00000060ff60723e */ /* 0x000fca00000010ff */
[----:B------:R2:W-:Y:S01]  /*4d50*/  @P5 STG.E.U16 desc[UR36][R14.64+0x22], R96 ;  /* 0x000022600e005986 */ /* 0x0005e2000c101524 */
[----:B------:R-:W-:-:S13]  /*4d60*/  ISETP.GT.AND P5, PT, R3, 0x10, P0 ;  /* 0x000000100300780c */ /* 0x000fda00007a4270 */
[----:B--2---:R-:W-:Y:S05]  /*4d70*/  @!P5 BRA `(.L_x_110) ;  /* 0x000000000004d947 */ /* 0x004fea0003800000 */
[----:B------:R2:W5:Y:S02]  /*4d80*/  LDG.E.LTC128B.U16 R164, desc[UR36][R10.64+0x20] ;  /* 0x000020240aa47981 */ /* 0x000564000c1e1520 */
.L_x_110:
[----:B------:R-:W-:Y:S05]  /*4d90*/  BSYNC B1 ;  /* 0x0000000000017941 */ /* 0x000fea0003800000 */
.L_x_109:
        /* <DEDUP_REMOVED lines=9> */
.L_x_112:
[----:B------:R-:W-:Y:S05]  /*4e30*/  BSYNC B1 ;  /* 0x0000000000017941 */ /* 0x000fea0003800000 */
.L_x_111:
        /* <DEDUP_REMOVED lines=9> */
.L_x_114:
[----:B------:R-:W-:Y:S05]  /*4ed0*/  BSYNC B1 ;  /* 0x0000000000017941 */ /* 0x000fea0003800000 */
.L_x_113:
        /* <DEDUP_REMOVED lines=9> */
.L_x_116:
[----:B------:R-:W-:Y:S05]  /*4f70*/  BSYNC B1 ;  /* 0x0000000000017941 */ /* 0x000fea0003800000 */
.L_x_115:
        /* <DEDUP_REMOVED lines=9> */
.L_x_118:
[----:B------:R-:W-:Y:S05]  /*5010*/  BSYNC B1 ;  /* 0x0000000000017941 */ /* 0x000fea0003800000 */
.L_x_117:
        /* <DEDUP_REMOVED lines=9> */
.L_x_120:
[----:B------:R-:W-:Y:S05]  /*50b0*/  BSYNC B1 ;  /* 0x0000000000017941 */ /* 0x000fea0003800000 */
.L_x_119:
        /* <DEDUP_REMOVED lines=9> */
.L_x_122:
[----:B------:R-:W-:Y:S05]  /*5150*/  BSYNC B1 ;  /* 0x0000000000017941 */ /* 0x000fea0003800000 */
.L_x_121:
        /* <DEDUP_REMOVED lines=9> */
.L_x_124:
[----:B------:R-:W-:Y:S05]  /*51f0*/  BSYNC B1 ;  /* 0x0000000000017941 */ /* 0x000fea0003800000 */
.L_x_123:
        /* <DEDUP_REMOVED lines=9> */
.L_x_126:
[----:B------:R-:W-:Y:S05]  /*5290*/  BSYNC B1 ;  /* 0x0000000000017941 */ /* 0x000fea0003800000 */
.L_x_125:
        /* <DEDUP_REMOVED lines=9> */
.L_x_128:
[----:B------:R-:W-:Y:S05]  /*5330*/  BSYNC B1 ;  /* 0x0000000000017941 */ /* 0x000fea0003800000 */
.L_x_127:
        /* <DEDUP_REMOVED lines=9> */
.L_x_130:
[----:B------:R-:W-:Y:S05]  /*53d0*/  BSYNC B1 ;  /* 0x0000000000017941 */ /* 0x000fea0003800000 */
.L_x_129:
        /* <DEDUP_REMOVED lines=9> */
.L_x_132:
[----:B------:R-:W-:Y:S05]  /*5470*/  BSYNC B1 ;  /* 0x0000000000017941 */ /* 0x000fea0003800000 */
.L_x_131:
        /* <DEDUP_REMOVED lines=9> */
.L_x_134:
[----:B------:R-:W-:Y:S05]  /*5510*/  BSYNC B1 ;  /* 0x0000000000017941 */ /* 0x000fea0003800000 */
.L_x_133:
        /* <DEDUP_REMOVED lines=9> */
.L_x_136:
[----:B------:R-:W-:Y:S05]  /*55b0*/  BSYNC B1 ;  /* 0x0000000000017941 */ /* 0x000fea0003800000 */
.L_x_135:
        /* <DEDUP_REMOVED lines=9> */
.L_x_138:
[----:B------:R-:W-:Y:S05]  /*5650*/  BSYNC B1 ;  /* 0x0000000000017941 */ /* 0x000fea0003800000 */
.L_x_137:
        /* <DEDUP_REMOVED lines=11> */
.L_x_140:
[----:B------:R-:W-:Y:S05]  /*5710*/  BSYNC B1 ;  /* 0x0000000000017941 */ /* 0x000fea0003800000 */
.L_x_139:
        /* <DEDUP_REMOVED lines=12> */
.L_x_142:
[----:B------:R-:W-:Y:S05]  /*57e0*/  BSYNC B1 ;  /* 0x0000000000017941 */ /* 0x000fea0003800000 */
.L_x_141:
        /* <DEDUP_REMOVED lines=11> */
.L_x_144:
[----:B------:R-:W-:Y:S05]  /*58a0*/  BSYNC B1 ;  /* 0x0000000000017941 */ /* 0x000fea0003800000 */
.L_x_143:
        /* <DEDUP_REMOVED lines=12> */
.L_x_146:
[----:B------:R-:W-:Y:S05]  /*5970*/  BSYNC B1 ;  /* 0x0000000000017941 */ /* 0x000fea0003800000 */
.L_x_145:
        /* <DEDUP_REMOVED lines=11> */
.L_x_148:
[----:B------:R-:W-:Y:S05]  /*5a30*/  BSYNC B1 ;  /* 0x0000000000017941 */ /* 0x000fea0003800000 */
.L_x_147:
        /* <DEDUP_REMOVED lines=12> */
.L_x_150:
[----:B------:R-:W-:Y:S05]  /*5b00*/  BSYNC B1 ;  /* 0x0000000000017941 */ /* 0x000fea0003800000 */
.L_x_149:
        /* <DEDUP_REMOVED lines=11> */
.L_x_152:
[----:B------:R-:W-:Y:S05]  /*5bc0*/  BSYNC B1 ;  /* 0x0000000000017941 */ /* 0x000fea0003800000 */
.L_x_151:
        /* <DEDUP_REMOVED lines=12> */
.L_x_154:
[----:B------:R-:W-:Y:S05]  /*5c90*/  BSYNC B1 ;  /* 0x0000000000017941 */ /* 0x000fea0003800000 */
.L_x_153:
        /* <DEDUP_REMOVED lines=9> */
.L_x_156:
[----:B------:R-:W-:Y:S05]  /*5d30*/  BSYNC B1 ;  /* 0x0000000000017941 */ /* 0x000fea0003800000 */
.L_x_155:
        /* <DEDUP_REMOVED lines=9> */
.L_x_158:
[----:B------:R-:W-:Y:S05]  /*5dd0*/  BSYNC B1 ;  /* 0x0000000000017941 */ /* 0x000fea0003800000 */
.L_x_157:
        /* <DEDUP_REMOVED lines=9> */
.L_x_160:
[----:B------:R-:W-:Y:S05]  /*5e70*/  BSYNC B1 ;  /* 0x0000000000017941 */ /* 0x000fea0003800000 */
.L_x_159:
        /* <DEDUP_REMOVED lines=9> */
.L_x_162:
[----:B------:R-:W-:Y:S05]  /*5f10*/  BSYNC B1 ;  /* 0x0000000000017941 */ /* 0x000fea0003800000 */
.L_x_161:
        /* <DEDUP_REMOVED lines=9> */
.L_x_164:
[----:B------:R-:W-:Y:S05]  /*5fb0*/  BSYNC B1 ;  /* 0x0000000000017941 */ /* 0x000fea0003800000 */
.L_x_163:
        /* <DEDUP_REMOVED lines=9> */
.L_x_166:
[----:B------:R-:W-:Y:S05]  /*6050*/  BSYNC B1 ;  /* 0x0000000000017941 */ /* 0x000fea0003800000 */
.L_x_165:
        /* <DEDUP_REMOVED lines=9> */
.L_x_168:
[----:B------:R-:W-:Y:S05]  /*60f0*/  BSYNC B1 ;  /* 0x0000000000017941 */ /* 0x000fea0003800000 */
.L_x_167:
        /* <DEDUP_REMOVED lines=9> */
.L_x_170:
[----:B------:R-:W-:Y:S05]  /*6190*/  BSYNC B1 ;  /* 0x0000000000017941 */ /* 0x000fea0003800000 */
.L_x_169:
        /* <DEDUP_REMOVED lines=9> */
.L_x_172:
[----:B------:R-:W-:Y:S05]  /*6230*/  BSYNC B1 ;  /* 0x0000000000017941 */ /* 0x000fea0003800000 */
.L_x_171:
        /* <DEDUP_REMOVED lines=9> */
.L_x_174:
[----:B------:R-:W-:Y:S05]  /*62d0*/  BSYNC B1 ;  /* 0x0000000000017941 */ /* 0x000fea0003800000 */
.L_x_173:
        /* <DEDUP_REMOVED lines=9> */
.L_x_176:
[----:B------:R-:W-:Y:S05]  /*6370*/  BSYNC B1 ;  /* 0x0000000000017941 */ /* 0x000fea0003800000 */
.L_x_175:
        /* <DEDUP_REMOVED lines=9> */
.L_x_178:
[----:B------:R-:W-:Y:S05]  /*6410*/  BSYNC B1 ;  /* 0x0000000000017941 */ /* 0x000fea0003800000 */
.L_x_177:
        /* <DEDUP_REMOVED lines=9> */
.L_x_180:
[----:B------:R-:W-:Y:S05]  /*64b0*/  BSYNC B1 ;  /* 0x0000000000017941 */ /* 0x000fea0003800000 */
.L_x_179:
        /* <DEDUP_REMOVED lines=9> */
.L_x_182:
[----:B------:R-:W-:Y:S05]  /*6550*/  BSYNC B1 ;  /* 0x0000000000017941 */ /* 0x000fea0003800000 */
.L_x_181:
        /* <DEDUP_REMOVED lines=9> */
.L_x_184:
[----:B------:R-:W-:Y:S05]  /*65f0*/  BSYNC B1 ;  /* 0x0000000000017941 */ /* 0x000fea0003800000 */
.L_x_183:
        /* <DEDUP_REMOVED lines=9> */
.L_x_186:
[----:B------:R-:W-:Y:S05]  /*6690*/  BSYNC B1 ;  /* 0x0000000000017941 */ /* 0x000fea0003800000 */
.L_x_185:
        /* <DEDUP_REMOVED lines=11> */
.L_x_188:
[----:B------:R-:W-:Y:S05]  /*6750*/  BSYNC B1 ;  /* 0x0000000000017941 */ /* 0x000fea0003800000 */
.L_x_187:
        /* <DEDUP_REMOVED lines=12> */
.L_x_190:
[----:B------:R-:W-:Y:S05]  /*6820*/  BSYNC B1 ;  /* 0x0000000000017941 */ /* 0x000fea0003800000 */
.L_x_189:
        /* <DEDUP_REMOVED lines=11> */
.L_x_192:
[----:B------:R-:W-:Y:S05]  /*68e0*/  BSYNC B1 ;  /* 0x0000000000017941 */ /* 0x000fea0003800000 */
.L_x_191:
        /* <DEDUP_REMOVED lines=12> */
.L_x_194:
[----:B------:R-:W-:Y:S05]  /*69b0*/  BSYNC B1 ;  /* 0x0000000000017941 */ /* 0x000fea0003800000 */
.L_x_193:
        /* <DEDUP_REMOVED lines=11> */
.L_x_196:
[----:B------:R-:W-:Y:S05]  /*6a70*/  BSYNC B1 ;  /* 0x0000000000017941 */ /* 0x000fea0003800000 */
.L_x_195:
        /* <DEDUP_REMOVED lines=12> */
.L_x_198:
[----:B------:R-:W-:Y:S05]  /*6b40*/  BSYNC B1 ;  /* 0x0000000000017941 */ /* 0x000fea0003800000 */
.L_x_197:
        /* <DEDUP_REMOVED lines=11> */
.L_x_200:
[----:B------:R-:W-:Y:S05]  /*6c00*/  BSYNC B1 ;  /* 0x0000000000017941 */ /* 0x000fea0003800000 */
.L_x_199:
        /* <DEDUP_REMOVED lines=12> */
.L_x_202:
[----:B------:R-:W-:Y:S05]  /*6cd0*/  BSYNC B1 ;  /* 0x0000000000017941 */ /* 0x000fea0003800000 */
.L_x_201:
        /* <DEDUP_REMOVED lines=9> */
.L_x_204:
[----:B------:R-:W-:Y:S05]  /*6d70*/  BSYNC B1 ;  /* 0x0000000000017941 */ /* 0x000fea0003800000 */
.L_x_203:
        /* <DEDUP_REMOVED lines=9> */
.L_x_206:
[----:B------:R-:W-:Y:S05]  /*6e10*/  BSYNC B1 ;  /* 0x0000000000017941 */ /* 0x000fea0003800000 */
.L_x_205:
        /* <DEDUP_REMOVED lines=9> */
.L_x_208:
[----:B------:R-:W-:Y:S05]  /*6eb0*/  BSYNC B1 ;  /* 0x0000000000017941 */ /* 0x000fea0003800000 */
.L_x_207:
        /* <DEDUP_REMOVED lines=9> */
.L_x_210:
[----:B------:R-:W-:Y:S05]  /*6f50*/  BSYNC B1 ;  /* 0x0000000000017941 */ /* 0x000fea0003800000 */
.L_x_209:
        /* <DEDUP_REMOVED lines=9> */
.L_x_212:
[----:B------:R-:W-:Y:S05]  /*6ff0*/  BSYNC B1 ;  /* 0x0000000000017941 */ /* 0x000fea0003800000 */
.L_x_211:
        /* <DEDUP_REMOVED lines=9> */
.L_x_214:
[----:B------:R-:W-:Y:S05]  /*7090*/  BSYNC B1 ;  /* 0x0000000000017941 */ /* 0x000fea0003800000 */
.L_x_213:
        /* <DEDUP_REMOVED lines=9> */
.L_x_216:
[----:B------:R-:W-:Y:S05]  /*7130*/  BSYNC B1 ;  /* 0x0000000000017941 */ /* 0x000fea0003800000 */
.L_x_215:
        /* <DEDUP_REMOVED lines=9> */
.L_x_218:
[----:B------:R-:W-:Y:S05]  /*71d0*/  BSYNC B1 ;  /* 0x0000000000017941 */ /* 0x000fea0003800000 */
.L_x_217:
        /* <DEDUP_REMOVED lines=9> */
.L_x_220:
[----:B------:R-:W-:Y:S05]  /*7270*/  BSYNC B1 ;  /* 0x0000000000017941 */ /* 0x000fea0003800000 */
.L_x_219:
        /* <DEDUP_REMOVED lines=9> */
.L_x_222:
[----:B------:R-:W-:Y:S05]  /*7310*/  BSYNC B1 ;  /* 0x0000000000017941 */ /* 0x000fea0003800000 */
.L_x_221:
        /* <DEDUP_REMOVED lines=9> */
.L_x_224:
[----:B------:R-:W-:Y:S05]  /*73b0*/  BSYNC B1 ;  /* 0x0000000000017941 */ /* 0x000fea0003800000 */
.L_x_223:
        /* <DEDUP_REMOVED lines=9> */
.L_x_226:
[----:B------:R-:W-:Y:S05]  /*7450*/  BSYNC B1 ;  /* 0x0000000000017941 */ /* 0x000fea0003800000 */
.L_x_225:
        /* <DEDUP_REMOVED lines=9> */
.L_x_228:
[----:B------:R-:W-:Y:S05]  /*74f0*/  BSYNC B1 ;  /* 0x0000000000017941 */ /* 0x000fea0003800000 */
.L_x_227:
[----:B0---45:R-:W-:Y:S01]  /*7500*/  IMAD.U32 R4, R164, 0x10000, RZ ;  /* 0x00010000a4047824 */ /* 0x031fe200078e00ff */
        /* <DEDUP_REMOVED lines=8> */
.L_x_230:
[----:B------:R-:W-:Y:S05]  /*7590*/  BSYNC B1 ;  /* 0x0000000000017941 */ /* 0x000fea0003800000 */
.L_x_229:
        /* <DEDUP_REMOVED lines=9> */
.L_x_232:
[----:B------:R-:W-:Y:S05]  /*7630*/  BSYNC B1 ;  /* 0x0000000000017941 */ /* 0x000fea0003800000 */
.L_x_231:
        /* <DEDUP_REMOVED lines=9> */
.L_x_234:
[----:B------:R-:W-:Y:S05]  /*76d0*/  BSYNC B1 ;  /* 0x0000000000017941 */ /* 0x000fea0003800000 */
.L_x_233:
[----:B0----5:R-:W-:Y:S01]  /*76e0*/  IMAD.U32 R4, R164, 0x10000, RZ ;  /* 0x00010000a4047824 */ /* 0x021fe200078e00ff */
[----:B------:R-:W-:Y:S01]  /*76f0*/  ISETP.GT.AND P3, PT, R3, 0x41, P2 ;  /* 0x000000410300780c */ /* 0x000fe20001764270 */
[----:B------:R-:W-:Y:S02]  /*7700*/  BSSY B1, `(.L_x_235) ;  /* 0x000000a000017945 */ /* 0x000fe40003800000 */
[----:B----4-:R-:W-:Y:S01]  /*7710*/  FMUL R5, R4, R145 ;  /* 0x0000009104057220 */ /* 0x010fe20000400000 */
[----:B------:R-:W-:-:S03]  /*7720*/  @P4 IMAD.MOV.U32 R4, RZ, RZ, R128 ;  /* 0x000000ffff044224 */ /* 0x000fc600078e0080 */
[----:B------:R-:W-:-:S05]  /*7730*/  FFMA R5, R32, R146, R5 ;  /* 0x0000009220057223 */ /* 0x000fca0000000005 */
[----:B------:R-:W-:-:S04]  /*7740*/  F2FP.BF16.F32.PACK_AB R5, RZ, R5 ;  /* 0x00000005ff05723e */ /* 0x000fc800000010ff */
[----:B------:R-:W-:Y:S01]  /*7750*/  PRMT R6, R5, 0x7610, R6 ;  /* 0x0000761005067816 */ /* 0x000fe20000000006 */
[----:B------:R-:W-:-:S05]  /*7760*/  @P4 IMAD.MOV.U32 R5, RZ, RZ, R141 ;  /* 0x000000ffff054224 */ /* 0x000fca00078e008d */
[----:B------:R0:W-:Y:S01]  /*7770*/  @P4 STG.E.U16 desc[UR36][R4.64+0x80], R6 ;  /* 0x0000800604004986 */ /* 0x0001e2000c101524 */
[----:B------:R-:W-:Y:S05]  /*7780*/  @!P3 BRA `(.L_x_236) ;  /* 0x000000000004b947 */ /* 0x000fea0003800000 */
[----:B------:R4:W5:Y:S02]  /*7790*/  LDG.E.LTC128B.U16 R164, desc[UR36][R136.64+0x82] ;  /* 0x0000822488a47981 */ /* 0x000964000c1e1520 */
.L_x_236:
[----:B------:R-:W-:Y:S05]  /*77a0*/  BSYNC B1 ;  /* 0x0000000000017941 */ /* 0x000fea0003800000 */
.L_x_235:
[----:B0----5:R-:W-:Y:S01]  /*77b0*/  IMAD.U32 R4, R164, 0x10000, RZ ;  /* 0x00010000a4047824 */ /* 0x021fe200078e00ff */
        /* <DEDUP_REMOVED lines=11> */
.L_x_238:
[----:B------:R-:W-:Y:S05]  /*7870*/  BSYNC B1 ;  /* 0x0000000000017941 */ /* 0x000fea0003800000 */
.L_x_237:
[----:B0----5:R-:W-:Y:S01]  /*7880*/  IMAD.U32 R4, R164, 0x10000, RZ ;  /* 0x00010000a4047824 */ /* 0x021fe200078e00ff */
[----:B------:R-:W-:Y:S01]  /*7890*/  ISETP.GT.AND P3, PT, R3, 0x41, P6 ;  /* 0x000000410300780c */ /* 0x000fe20003764270 */
[----:B------:R-:W-:Y:S02]  /*78a0*/  BSSY B1, `(.L_x_239) ;  /* 0x000000a000017945 */ /* 0x000fe40003800000 */
[----:B------:R-:W-:Y:S01]  /*78b0*/  FMUL R5, R4, R145 ;  /* 0x0000009104057220 */ /* 0x000fe20000400000 */
        /* <DEDUP_REMOVED lines=8> */
.L_x_240:
[----:B------:R-:W-:Y:S05]  /*7940*/  BSYNC B1 ;  /* 0x0000000000017941 */ /* 0x000fea0003800000 */
.L_x_239:
        /* <DEDUP_REMOVED lines=12> */
.L_x_242:
[----:B------:R-:W-:Y:S05]  /*7a10*/  BSYNC B1 ;  /* 0x0000000000017941 */ /* 0x000fea0003800000 */
.L_x_241:
        /* <DEDUP_REMOVED lines=12> */
.L_x_244:
[----:B------:R-:W-:Y:S05]  /*7ae0*/  BSYNC B1 ;  /* 0x0000000000017941 */ /* 0x000fea0003800000 */
.L_x_243:
[----:B0----5:R-:W-:Y:S01]  /*7af0*/  IMAD.U32 R4, R164, 0x10000, RZ ;  /* 0x00010000a4047824 */ /* 0x021fe200078e00ff */
[----:B------:R-:W-:Y:S01]  /*7b00*/  ISETP.GT.AND P3, PT, R3, 0x48, P6 ;  /* 0x000000480300780c */ /* 0x000fe20003764270 */
[----:B------:R-:W-:Y:S01]  /*7b10*/  @P2 IMAD.MOV.U32 R129, RZ, RZ, R141 ;  /* 0x000000ffff812224 */ /* 0x000fe200078e008d */
[----:B------:R-:W-:Y:S01]  /*7b20*/  BSSY B1, `(.L_x_245) ;  /* 0x0000007000017945 */ /* 0x000fe20003800000 */
[----:B------:R-:W-:-:S04]  /*7b30*/  FMUL R4, R4, R145 ;  /* 0x0000009104047220 */ /* 0x000fc80000400000 */
[----:B------:R-:W-:-:S05]  /*7b40*/  FFMA R4, R37, R146, R4 ;  /* 0x0000009225047223 */ /* 0x000fca0000000004 */
[----:B------:R-:W-:-:S05]  /*7b50*/  F2FP.BF16.F32.PACK_AB R4, RZ, R4 ;  /* 0x00000004ff04723e */ /* 0x000fca00000010ff */
[----:B------:R0:W-:Y:S01]  /*7b60*/  @P2 STG.E.U16 desc[UR36][R128.64+0x92], R4 ;  /* 0x0000920480002986 */ /* 0x0001e2000c101524 */
[----:B------:R-:W-:Y:S05]  /*7b70*/  @!P3 BRA `(.L_x_246) ;  /* 0x000000000004b947 */ /* 0x000fea0003800000 */
[----:B------:R0:W5:Y:S02]  /*7b80*/  LDG.E.LTC128B.U16 R164, desc[UR36][R168.64+0x90] ;  /* 0x00009024a8a47981 */ /* 0x000164000c1e1520 */
.L_x_246:
[----:B------:R-:W-:Y:S05]  /*7b90*/  BSYNC B1 ;  /* 0x0000000000017941 */ /* 0x000fea0003800000 */
.L_x_245:
        /* <DEDUP_REMOVED lines=12> */
.L_x_248:
[----:B------:R-:W-:Y:S05]  /*7c60*/  BSYNC B1 ;  /* 0x0000000000017941 */ /* 0x000fea0003800000 */
.L_x_247:
[----:B0----5:R-:W-:Y:S01]  /*7c70*/  IMAD.U32 R4, R164, 0x10000, RZ ;  /* 0x00010000a4047824 */ /* 0x021fe200078e00ff */
        /* <DEDUP_REMOVED lines=8> */
.L_x_250:
[----:B------:R-:W-:Y:S05]  /*7d00*/  BSYNC B1 ;  /* 0x0000000000017941 */ /* 0x000fea0003800000 */
.L_x_249:
        /* <DEDUP_REMOVED lines=9> */
.L_x_252:
[----:B------:R-:W-:Y:S05]  /*7da0*/  BSYNC B1 ;  /* 0x0000000000017941 */ /* 0x000fea0003800000 */
.L_x_251:
        /* <DEDUP_REMOVED lines=9> */
.L_x_254:
[----:B------:R-:W-:Y:S05]  /*7e40*/  BSYNC B1 ;  /* 0x0000000000017941 */ /* 0x000fea0003800000 */
.L_x_253:
        /* <DEDUP_REMOVED lines=12> */
.L_x_256:
[----:B------:R-:W-:Y:S05]  /*7f10*/  BSYNC B1 ;  /* 0x0000000000017941 */ /* 0x000fea0003800000 */
.L_x_255:
        /* <DEDUP_REMOVED lines=12> */
.L_x_258:
[----:B------:R-:W-:Y:S05]  /*7fe0*/  BSYNC B1 ;  /* 0x0000000000017941 */ /* 0x000fea0003800000 */
.L_x_257:
        /* <DEDUP_REMOVED lines=9> */
.L_x_260:
[----:B------:R-:W-:Y:S05]  /*8080*/  BSYNC B1 ;  /* 0x0000000000017941 */ /* 0x000fea0003800000 */
.L_x_259:
        /* <DEDUP_REMOVED lines=9> */
.L_x_262:
[----:B------:R-:W-:Y:S05]  /*8120*/  BSYNC B1 ;  /* 0x0000000000017941 */ /* 0x000fea0003800000 */
.L_x_261:
        /* <DEDUP_REMOVED lines=12> */
.L_x_264:
[----:B------:R-:W-:Y:S05]  /*81f0*/  BSYNC B1 ;  /* 0x0000000000017941 */ /* 0x000fea0003800000 */
.L_x_263:
[----:B------:R-:W-:Y:S05]  /*8200*/  @!P0 BRA `(.L_x_265) ;  /* 0x0000002000a48947 */ /* 0x000fea0003800000 */
[----:B-----5:R-:W-:-:S04]  /*8210*/  IMAD.U32 R164, R164, 0x10000, RZ ;  /* 0x00010000a4a47824 */ /* 0x020fc800078e00ff */
[----:B------:R-:W-:-:S04]  /*8220*/  FMUL R164, R164, R145 ;  /* 0x00000091a4a47220 */ /* 0x000fc80000400000 */
[----:B------:R-:W-:-:S05]  /*8230*/  FFMA R164, R31, R146, R164 ;  /* 0x000000921fa47223 */ /* 0x000fca00000000a4 */
[----:B------:R-:W-:-:S05]  /*8240*/  F2FP.BF16.F32.PACK_AB R164, RZ, R164 ;  /* 0x000000a4ffa4723e */ /* 0x000fca00000010ff */
[----:B------:R0:W-:Y:S01]  /*8250*/  STG.E.U16 desc[UR36][R12.64+0x92], R164 ;  /* 0x000092a40c007986 */ /* 0x0001e2000c101524 */
[----:B------:R-:W-:Y:S05]  /*8260*/  BRA `(.L_x_265) ;  /* 0x00000020008c7947 */ /* 0x000fea0003800000 */
.L_x_34:
[----:B------:R-:W-:Y:S01]  /*8270*/  ULDC.64 UR4, c[0x0][0x5c0] ;  /* 0x0001700000047ab9 */ /* 0x000fe20000000a00 */
[----:B------:R-:W-:Y:S01]  /*8280*/  ISETP.GT.AND P2, PT, R3, 0x1, P4 ;  /* 0x000000010300780c */ /* 0x000fe20002744270 */
[-C--:B------:R-:W-:Y:S01]  /*8290*/  FMUL R137, R137, R146.reuse ;  /* 0x0000009289897220 */ /* 0x080fe20000400000 */
[----:B------:R-:W-:Y:S01]  /*82a0*/  LEA R4, P1, R148, UR4, 0x1 ;  /* 0x0000000494047c11 */ /* 0x000fe2000f8208ff */
[----:B------:R-:W-:Y:S01]  /*82b0*/  IMAD.SHL.U32 R23, R12, 0x10, RZ ;  /* 0x000000100c177824 */ /* 0x000fe200078e00ff */
[----:B------:R-:W-:Y:S01]  /*82c0*/  ISETP.GT.AND P5, PT, R147, 0x8, PT ;  /* 0x000000089300780c */ /* 0x000fe20003fa4270 */
[-C--:B------:R-:W-:Y:S01]  /*82d0*/  FMUL R136, R136, R146.reuse ;  /* 0x0000009288887220 */ /* 0x080fe20000400000 */
[----:B------:R-:W-:Y:S01]  /*82e0*/  LEA.HI.X R5, R148, UR5, R163, 0x1, P1 ;  /* 0x0000000594057c11 */ /* 0x000fe200088f0ca3 */
[-C--:B------:R-:W-:Y:S01]  /*82f0*/  FMUL R138, R138, R146.reuse ;  /* 0x000000928a8a7220 */ /* 0x080fe20000400000 */
[----:B------:R-:W-:Y:S01]  /*8300*/  ISETP.GT.AND P1, PT, R3, RZ, P5 ;  /* 0x000000ff0300720c */ /* 0x000fe20002f24270 */
[-C--:B------:R-:W-:Y:S01]  /*8310*/  FMUL R139, R139, R146.reuse ;  /* 0x000000928b8b7220 */ /* 0x080fe20000400000 */
[----:B------:R-:W-:Y:S01]  /*8320*/  F2FP.BF16.F32.PACK_AB R137, RZ, R137 ;  /* 0x00000089ff89723e */ /* 0x000fe200000010ff */
[-C--:B------:R-:W-:Y:S01]  /*8330*/  FMUL R140, R140, R146.reuse ;  /* 0x000000928c8c7220 */ /* 0x080fe20000400000 */
[----:B------:R-:W-:Y:S01]  /*8340*/  SHF.L.U64.HI R21, R12, 0x4, R13 ;  /* 0x000000040c157819 */ /* 0x000fe2000001020d */
[----:B------:R-:W-:Y:S01]  /*8350*/  FMUL R141, R141, R146 ;  /* 0x000000928d8d7220 */ /* 0x000fe20000400000 */
[----:B------:R-:W-:Y:S01]  /*8360*/  IADD3 R6, P3, R23, R4, RZ ;  /* 0x0000000417067210 */ /* 0x000fe20007f7e0ff */
[----:B------:R-:W-:Y:S01]  /*8370*/  @P2 STG.E.U16 desc[UR36][R4.64+0x2], R137 ;  /* 0x0000028904002986 */ /* 0x000fe2000c101524 */
[----:B------:R-:W-:Y:S01]  /*8380*/  F2FP.BF16.F32.PACK_AB R136, RZ, R136 ;  /* 0x00000088ff88723e */ /* 0x000fe200000010ff */
[----:B------:R-:W-:Y:S01]  /*8390*/  FMUL R143, R143, R146 ;  /* 0x000000928f8f7220 */ /* 0x000fe20000400000 */
[----:B------:R-:W-:Y:S01]  /*83a0*/  F2FP.BF16.F32.PACK_AB R138, RZ, R138 ;  /* 0x0000008aff8a723e */ /* 0x000fe200000010ff */
[----:B------:R-:W-:Y:S01]  /*83b0*/  IMAD.X R7, R21, 0x1, R5, P3 ;  /* 0x0000000115077824 */ /* 0x000fe200018e0605 */
[C---:B------:R-:W-:Y:S01]  /*83c0*/  ISETP.GT.AND P2, PT, R3.reuse, 0x1, P5 ;  /* 0x000000010300780c */ /* 0x040fe20002f44270 */
[----:B------:R0:W-:Y:S01]  /*83d0*/  @P0 STG.E.U16 desc[UR36][R4.64], R136 ;  /* 0x0000008804000986 */ /* 0x0001e2000c101524 */
[C---:B------:R-:W-:Y:S01]  /*83e0*/  ISETP.GT.AND P0, PT, R3.reuse, 0x8, P4 ;  /* 0x000000080300780c */ /* 0x040fe20002704270 */
[-C--:B------:R-:W-:Y:S01]  /*83f0*/  FMUL R128, R128, R146.reuse ;  /* 0x0000009280807220 */ /* 0x080fe20000400000 */
[----:B------:R-:W-:Y:S01]  /*8400*/  F2FP.BF16.F32.PACK_AB R139, RZ, R139 ;  /* 0x0000008bff8b723e */ /* 0x000fe200000010ff */
[----:B------:R1:W-:Y:S01]  /*8410*/  @P1 STG.E.U16 desc[UR36][R6.64], R138 ;  /* 0x0000008a06001986 */ /* 0x0003e2000c101524 */
[----:B------:R-:W-:Y:S01]  /*8420*/  ISETP.GT.AND P1, PT, R3, 0x9, P4 ;  /* 0x000000090300780c */ /* 0x000fe20002724270 */
[----:B------:R-:W-:Y:S01]  /*8430*/  FMUL R142, R142, R146 ;  /* 0x000000928e8e7220 */ /* 0x000fe20000400000 */
[----:B------:R-:W-:Y:S01]  /*8440*/  F2FP.BF16.F32.PACK_AB R140, RZ, R140 ;  /* 0x0000008cff8c723e */ /* 0x000fe200000010ff */
[----:B------:R-:W-:Y:S01]  /*8450*/  IMAD R9, R13, 0xf0, RZ ;  /* 0x000000f00d097824 */ /* 0x000fe200078e02ff */
[----:B------:R-:W-:Y:S01]  /*8460*/  ISETP.GT.AND P3, PT, R3, 0x9, P5 ;  /* 0x000000090300780c */ /* 0x000fe20002f64270 */
[----:B------:R-:W-:Y:S01]  /*8470*/  FMUL R8, R129, R146 ;  /* 0x0000009281087220 */ /* 0x000fe20000400000 */
[----:B------:R-:W-:Y:S01]  /*8480*/  F2FP.BF16.F32.PACK_AB R141, RZ, R141 ;  /* 0x0000008dff8d723e */ /* 0x000fe200000010ff */
[----:B------:R-:W-:Y:S01]  /*8490*/  @P2 STG.E.U16 desc[UR36][R6.64+0x2], R139 ;  /* 0x0000028b06002986 */ /* 0x000fe2000c101524 */
[----:B------:R-:W-:Y:S01]  /*84a0*/  F2FP.BF16.F32.PACK_AB R143, RZ, R143 ;  /* 0x0000008fff8f723e */ /* 0x000fe200000010ff */
[C---:B0-----:R-:W-:Y:S01]  /*84b0*/  IMAD.WIDE.U32 R136, R12.reuse, 0xf0, R6 ;  /* 0x000000f00c887825 */ /* 0x041fe200078e0006 */
[----:B------:R-:W-:Y:S01]  /*84c0*/  ISETP.GT.AND P2, PT, R3, 0x8, P5 ;  /* 0x000000080300780c */ /* 0x000fe20002f44270 */
[----:B------:R-:W-:Y:S01]  /*84d0*/  @P0 STG.E.U16 desc[UR36][R4.64+0x10], R140 ;  /* 0x0000108c04000986 */ /* 0x000fe2000c101524 */
[----:B------:R-:W-:Y:S01]  /*84e0*/  ISETP.GT.AND P0, PT, R147, 0x80, PT ;  /* 0x000000809300780c */ /* 0x000fe20003f04270 */
[----:B------:R-:W-:Y:S01]  /*84f0*/  IMAD.IADD R129, R9, 0x1, R137 ;  /* 0x0000000109817824 */ /* 0x000fe200078e0289 */
[----:B------:R-:W-:Y:S01]  /*8500*/  F2FP.BF16.F32.PACK_AB R128, RZ, R128 ;  /* 0x00000080ff80723e */ /* 0x000fe200000010ff */
[----:B------:R-:W-:Y:S01]  /*8510*/  @P1 STG.E.U16 desc[UR36][R4.64+0x12], R141 ;  /* 0x0000128d04001986 */ /* 0x000fe2000c101524 */
[C---:B------:R-:W-:Y:S01]  /*8520*/  ISETP.GT.AND P1, PT, R3.reuse, RZ, P0 ;  /* 0x000000ff0300720c */ /* 0x040fe20000724270 */
[----:B------:R-:W-:Y:S01]  /*8530*/  IMAD.SHL.U32 R15, R12, 0x100, RZ ;  /* 0x000001000c0f7824 */ /* 0x000fe200078e00ff */
[----:B------:R-:W-:Y:S01]  /*8540*/  F2FP.BF16.F32.PACK_AB R142, RZ, R142 ;  /* 0x0000008eff8e723e */ /* 0x000fe200000010ff */
[----:B------:R-:W-:Y:S01]  /*8550*/  @P3 STG.E.U16 desc[UR36][R6.64+0x12], R143 ;  /* 0x0000128f06003986 */ /* 0x000fe2000c101524 */
[----:B------:R-:W-:Y:S01]  /*8560*/  ISETP.GT.AND P3, PT, R3, 0x1, P0 ;  /* 0x000000010300780c */ /* 0x000fe20000764270 */
[----:B------:R-:W-:Y:S01]  /*8570*/  FMUL R20, R130, R146 ;  /* 0x0000009282147220 */ /* 0x000fe20000400000 */
[----:B------:R-:W-:Y:S01]  /*8580*/  PRMT R11, R128, 0x7610, R11 ;  /* 0x00007610800b7816 */ /* 0x000fe2000000000b */
[----:B------:R-:W-:Y:S01]  /*8590*/  @P2 STG.E.U16 desc[UR36][R6.64+0x10], R142 ;  /* 0x0000108e06002986 */ /* 0x000fe2000c101524 */
[----:B------:R-:W-:Y:S01]  /*85a0*/  F2FP.BF16.F32.PACK_AB R8, RZ, R8 ;  /* 0x00000008ff08723e */ /* 0x000fe200000010ff */
[----:B------:R-:W-:Y:S01]  /*85b0*/  FMUL R137, R131, R146 ;  /* 0x0000009283897220 */ /* 0x000fe20000400000 */
[C---:B------:R-:W-:Y:S01]  /*85c0*/  SHF.L.U64.HI R14, R12.reuse, 0x8, R13 ;  /* 0x000000080c0e7819 */ /* 0x040fe2000001020d */
[----:B------:R-:W-:Y:S01]  /*85d0*/  IMAD.WIDE.U32 R12, R12, 0xf0, R6 ;  /* 0x000000f00c0c7825 */ /* 0x000fe200078e0006 */
[----:B-1----:R-:W-:-:S03]  /*85e0*/  PRMT R138, R8, 0x7610, R138 ;  /* 0x00007610088a7816 */ /* 0x002fc6000000008a */
[----:B------:R-:W-:Y:S01]  /*85f0*/  FMUL R132, R132, R146 ;  /* 0x0000009284847220 */ /* 0x000fe20000400000 */
[----:B------:R-:W-:Y:S01]  /*8600*/  F2FP.BF16.F32.PACK_AB R20, RZ, R20 ;  /* 0x00000014ff14723e */ /* 0x000fe200000010ff */
[--C-:B------:R-:W-:Y:S01]  /*8610*/  @P1 IMAD.MOV.U32 R128, RZ, RZ, R136.reuse ;  /* 0x000000ffff801224 */ /* 0x100fe200078e0088 */
[----:B------:R-:W-:Y:S01]  /*8620*/  F2FP.BF16.F32.PACK_AB R137, RZ, R137 ;  /* 0x00000089ff89723e */ /* 0x000fe200000010ff */
[----:B------:R-:W-:Y:S02]  /*8630*/  IMAD.IADD R13, R9, 0x1, R13 ;  /* 0x00000001090d7824 */ /* 0x000fe400078e020d */
[----:B------:R-:W-:Y:S01]  /*8640*/  FMUL R133, R133, R146 ;  /* 0x0000009285857220 */ /* 0x000fe20000400000 */
[----:B------:R-:W-:Y:S01]  /*8650*/  F2FP.BF16.F32.PACK_AB R132, RZ, R132 ;  /* 0x00000084ff84723e */ /* 0x000fe200000010ff */
[----:B------:R0:W-:Y:S01]  /*8660*/  @P1 STG.E.U16 desc[UR36][R128.64], R11 ;  /* 0x0000000b80001986 */ /* 0x0001e2000c101524 */
[--C-:B------:R-:W-:Y:S01]  /*8670*/  IADD3 R10, P1, P2, R23, R136, R15.reuse ;  /* 0x00000088170a7210 */ /* 0x100fe20007a3e00f */
[-C--:B------:R-:W-:Y:S01]  /*8680*/  FMUL R134, R134, R146.reuse ;  /* 0x0000009286867220 */ /* 0x080fe20000400000 */
[----:B------:R-:W-:Y:S01]  /*8690*/  F2FP.BF16.F32.PACK_AB R133, RZ, R133 ;  /* 0x00000085ff85723e */ /* 0x000fe200000010ff */
[-C--:B------:R-:W-:Y:S01]  /*86a0*/  FMUL R135, R135, R146.reuse ;  /* 0x0000009287877220 */ /* 0x080fe20000400000 */
[-C--:B------:R-:W-:Y:S01]  /*86b0*/  FMUL R120, R120, R146.reuse ;  /* 0x0000009278787220 */ /* 0x080fe20000400000 */
[----:B------:R-:W-:Y:S01]  /*86c0*/  FMUL R121, R121, R146 ;  /* 0x0000009279797220 */ /* 0x000fe20000400000 */
[----:B------:R-:W-:Y:S01]  /*86d0*/  F2FP.BF16.F32.PACK_AB R134, RZ, R134 ;  /* 0x00000086ff86723e */ /* 0x000fe200000010ff */
[-C--:B------:R-:W-:Y:S01]  /*86e0*/  FMUL R122, R122, R146.reuse ;  /* 0x000000927a7a7220 */ /* 0x080fe20000400000 */
[----:B------:R-:W-:Y:S01]  /*86f0*/  F2FP.BF16.F32.PACK_AB R135, RZ, R135 ;  /* 0x00000087ff87723e */ /* 0x000fe200000010ff */
[----:B------:R-:W-:Y:S01]  /*8700*/  FMUL R123, R123, R146 ;  /* 0x000000927b7b7220 */ /* 0x000fe20000400000 */
[----:B------:R-:W-:Y:S01]  /*8710*/  F2FP.BF16.F32.PACK_AB R120, RZ, R120 ;  /* 0x00000078ff78723e */ /* 0x000fe200000010ff */
[----:B0-----:R-:W-:Y:S01]  /*8720*/  @P3 IMAD.MOV.U32 R128, RZ, RZ, R136 ;  /* 0x000000ffff803224 */ /* 0x001fe200078e0088 */
[--C-:B------:R-:W-:Y:S01]  /*8730*/  IADD3.X R11, R21, R129, R14.reuse, P1, P2 ;  /* 0x00000081150b7210 */ /* 0x100fe20000fe440e */
[----:B------:R-:W-:Y:S01]  /*8740*/  FMUL R124, R124, R146 ;  /* 0x000000927c7c7220 */ /* 0x000fe20000400000 */
[----:B------:R-:W-:Y:S01]  /*8750*/  IADD3 R8, P1, P2, R23, R12, R15 ;  /* 0x0000000c17087210 */ /* 0x000fe20007a3e00f */
[-C--:B------:R-:W-:Y:S01]  /*8760*/  FMUL R125, R125, R146.reuse ;  /* 0x000000927d7d7220 */ /* 0x080fe20000400000 */
[----:B------:R-:W-:Y:S01]  /*8770*/  @P3 STG.E.U16 desc[UR36][R128.64+0x2], R138 ;  /* 0x0000028a80003986 */ /* 0x000fe2000c101524 */
[----:B------:R-:W-:Y:S01]  /*8780*/  ISETP.GT.AND P3, PT, R147, 0x88, PT ;  /* 0x000000889300780c */ /* 0x000fe20003f64270 */
[-C--:B------:R-:W-:Y:S01]  /*8790*/  FMUL R126, R126, R146.reuse ;  /* 0x000000927e7e7220 */ /* 0x080fe20000400000 */
[----:B------:R-:W-:Y:S01]  /*87a0*/  IADD3.X R9, R21, R13, R14, P1, P2 ;  /* 0x0000000d15097210 */ /* 0x000fe20000fe440e */
[----:B------:R-:W-:Y:S01]  /*87b0*/  FMUL R127, R127, R146 ;  /* 0x000000927f7f7220 */ /* 0x000fe20000400000 */
[----:B------:R-:W-:Y:S01]  /*87c0*/  IADD3 R130, P2, R23, R136, RZ ;  /* 0x0000008817827210 */ /* 0x000fe20007f5e0ff */
[-C--:B------:R-:W-:Y:S01]  /*87d0*/  FMUL R112, R112, R146.reuse ;  /* 0x0000009270707220 */ /* 0x080fe20000400000 */
[----:B------:R-:W-:Y:S01]  /*87e0*/  ISETP.GT.AND P1, PT, R3, RZ, P3 ;  /* 0x000000ff0300720c */ /* 0x000fe20001f24270 */
[-C--:B------:R-:W-:Y:S01]  /*87f0*/  FMUL R113, R113, R146.reuse ;  /* 0x0000009271717220 */ /* 0x080fe20000400000 */
[----:B------:R-:W-:Y:S01]  /*8800*/  F2FP.BF16.F32.PACK_AB R121, RZ, R121 ;  /* 0x00000079ff79723e */ /* 0x000fe200000010ff */
[--C-:B------:R-:W-:Y:S01]  /*8810*/  IMAD.X R131, R21, 0x1, R129.reuse, P2 ;  /* 0x0000000115837824 */ /* 0x100fe200010e0681 */
[----:B------:R-:W-:Y:S01]  /*8820*/  ISETP.GT.AND P2, PT, R3, 0x1, P3 ;  /* 0x000000010300780c */ /* 0x000fe20001f44270 */
[----:B------:R-:W-:Y:S01]  /*8830*/  FMUL R114, R114, R146 ;  /* 0x0000009272727220 */ /* 0x000fe20000400000 */
[----:B------:R-:W-:Y:S01]  /*8840*/  F2FP.BF16.F32.PACK_AB R122, RZ, R122 ;  /* 0x0000007aff7a723e */ /* 0x000fe200000010ff */
[-C--:B------:R-:W-:Y:S01]  /*8850*/  FMUL R115, R115, R146.reuse ;  /* 0x0000009273737220 */ /* 0x080fe20000400000 */
[----:B------:R-:W-:Y:S01]  /*8860*/  F2FP.BF16.F32.PACK_AB R123, RZ, R123 ;  /* 0x0000007bff7b723e */ /* 0x000fe200000010ff */
[----:B------:R-:W-:Y:S01]  /*8870*/  FMUL R116, R116, R146 ;  /* 0x0000009274747220 */ /* 0x000fe20000400000 */
[----:B------:R-:W-:Y:S01]  /*8880*/  F2FP.BF16.F32.PACK_AB R124, RZ, R124 ;  /* 0x0000007cff7c723e */ /* 0x000fe200000010ff */
[-C--:B------:R-:W-:Y:S01]  /*8890*/  FMUL R117, R117, R146.reuse ;  /* 0x0000009275757220 */ /* 0x080fe20000400000 */
[----:B------:R-:W-:Y:S01]  /*88a0*/  F2FP.BF16.F32.PACK_AB R125, RZ, R125 ;  /* 0x0000007dff7d723e */ /* 0x000fe200000010ff */
[----:B------:R0:W-:Y:S01]  /*88b0*/  @P1 STG.E.U16 desc[UR36][R130.64], R20 ;  /* 0x0000001482001986 */ /* 0x0001e2000c101524 */
[C---:B------:R-:W-:Y:S01]  /*88c0*/  ISETP.GT.AND P1, PT, R3.reuse, 0x8, P0 ;  /* 0x000000080300780c */ /* 0x040fe20000724270 */
[----:B------:R-:W-:Y:S01]  /*88d0*/  FMUL R118, R118, R146 ;  /* 0x0000009276767220 */ /* 0x000fe20000400000 */
[----:B------:R-:W-:Y:S01]  /*88e0*/  F2FP.BF16.F32.PACK_AB R126, RZ, R126 ;  /* 0x0000007eff7e723e */ /* 0x000fe200000010ff */
[----:B------:R-:W-:Y:S01]  /*88f0*/  @P2 STG.E.U16 desc[UR36][R130.64+0x2], R137 ;  /* 0x0000028982002986 */ /* 0x000fe2000c101524 */
[----:B------:R-:W-:Y:S01]  /*8900*/  ISETP.GT.AND P2, PT, R3, 0x9, P0 ;  /* 0x000000090300780c */ /* 0x000fe20000744270 */
[-C--:B------:R-:W-:Y:S01]  /*8910*/  FMUL R119, R119, R146.reuse ;  /* 0x0000009277777220 */ /* 0x080fe20000400000 */
[----:B------:R-:W-:Y:S01]  /*8920*/  F2FP.BF16.F32.PACK_AB R127, RZ, R127 ;  /* 0x0000007fff7f723e */ /* 0x000fe200000010ff */
[----:B------:R-:W-:Y:S01]  /*8930*/  FMUL R104, R104, R146 ;  /* 0x0000009268687220 */ /* 0x000fe20000400000 */
[----:B------:R-:W-:Y:S01]  /*8940*/  F2FP.BF16.F32.PACK_AB R112, RZ, R112 ;  /* 0x00000070ff70723e */ /* 0x000fe200000010ff */
[-C--:B------:R-:W-:Y:S01]  /*8950*/  FMUL R105, R105, R146.reuse ;  /* 0x0000009269697220 */ /* 0x080fe20000400000 */
[----:B------:R-:W-:Y:S01]  /*8960*/  F2FP.BF16.F32.PACK_AB R113, RZ, R113 ;  /* 0x00000071ff71723e */ /* 0x000fe200000010ff */
[----:B------:R-:W-:Y:S01]  /*8970*/  FMUL R106, R106, R146 ;  /* 0x000000926a6a7220 */ /* 0x000fe20000400000 */
[----:B0-----:R-:W-:Y:S01]  /*8980*/  PRMT R20, R133, 0x7610, R20 ;  /* 0x0000761085147816 */ /* 0x001fe20000000014 */
[--C-:B------:R-:W-:Y:S01]  /*8990*/  @P1 IMAD.MOV.U32 R128, RZ, RZ, R136.reuse ;  /* 0x000000ffff801224 */ /* 0x100fe200078e0088 */
[----:B------:R-:W-:Y:S01]  /*89a0*/  F2FP.BF16.F32.PACK_AB R114, RZ, R114 ;  /* 0x00000072ff72723e */ /* 0x000fe200000010ff */
[-C--:B------:R-:W-:Y:S01]  /*89b0*/  FMUL R107, R107, R146.reuse ;  /* 0x000000926b6b7220 */ /* 0x080fe20000400000 */
[----:B------:R-:W-:Y:S01]  /*89c0*/  F2FP.BF16.F32.PACK_AB R115, RZ, R115 ;  /* 0x00000073ff73723e */ /* 0x000fe200000010ff */
[--C-:B------:R-:W-:Y:S01]  /*89d0*/  @P2 IMAD.MOV.U32 R133, RZ, RZ, R129.reuse ;  /* 0x000000ffff852224 */ /* 0x100fe200078e0081 */
[----:B------:R0:W-:Y:S01]  /*89e0*/  @P1 STG.E.U16 desc[UR36][R128.64+0x10], R132 ;  /* 0x0000108480001986 */ /* 0x0001e2000c101524 */
        /* <DEDUP_REMOVED lines=9> */
[----:B------:R-:W-:Y:S01]  /*8a80*/  FMUL R96, R96, R146 ;  /* 0x0000009260607220 */ /* 0x000fe20000400000 */
[----:B------:R-:W-:Y:S01]  /*8a90*/  F2FP.BF16.F32.PACK_AB R104, RZ, R104 ;  /* 0x00000068ff68723e */ /* 0x000fe200000010ff */
[----:B0-----:R-:W-:Y:S01]  /*8aa0*/  @P2 IMAD.MOV.U32 R132, RZ, RZ, R136 ;  /* 0x000000ffff842224 */ /* 0x001fe200078e0088 */
[----:B------:R-:W-:Y:S01]  /*8ab0*/  F2FP.BF16.F32.PACK_AB R105, RZ, R105 ;  /* 0x00000069ff69723e */ /* 0x000fe200000010ff */
[----:B------:R-:W-:Y:S01]  /*8ac0*/  FMUL R97, R97, R146 ;  /* 0x0000009261617220 */ /* 0x000fe20000400000 */
[----:B------:R-:W-:Y:S01]  /*8ad0*/  F2FP.BF16.F32.PACK_AB R106, RZ, R106 ;  /* 0x0000006aff6a723e */ /* 0x000fe200000010ff */
[-C--:B------:R-:W-:Y:S01]  /*8ae0*/  FMUL R98, R98, R146.reuse ;  /* 0x0000009262627220 */ /* 0x080fe20000400000 */
[----:B------:R0:W-:Y:S01]  /*8af0*/  @P2 STG.E.U16 desc[UR36][R132.64+0x12], R20 ;  /* 0x0000121484002986 */ /* 0x0001e2000c101524 */
[----:B------:R-:W-:Y:S01]  /*8b00*/  ISETP.GT.AND P2, PT, R3, 0x9, P3 ;  /* 0x000000090300780c */ /* 0x000fe20001f44270 */
[----:B------:R-:W-:Y:S01]  /*8b10*/  FMUL R99, R99, R146 ;  /* 0x0000009263637220 */ /* 0x000fe20000400000 */
[----:B------:R-:W-:Y:S01]  /*8b20*/  F2FP.BF16.F32.PACK_AB R107, RZ, R107 ;  /* 0x0000006bff6b723e */ /* 0x000fe200000010ff */
[----:B------:R-:W-:Y:S01]  /*8b30*/  @P1 STG.E.U16 desc[UR36][R130.64+0x10], R134 ;  /* 0x0000108682001986 */ /* 0x000fe2000c101524 */
[----:B------:R-:W-:Y:S01]  /*8b40*/  IADD3 R128, P1, R15, R136, RZ ;  /* 0x000000880f807210 */ /* 0x000fe20007f3e0ff */
[----:B------:R-:W-:Y:S01]  /*8b50*/  FMUL R100, R100, R146 ;  /* 0x0000009264647220 */ /* 0x000fe20000400000 */
[----:B------:R-:W-:Y:S01]  /*8b60*/  F2FP.BF16.F32.PACK_AB R108, RZ, R108 ;  /* 0x0000006cff6c723e */ /* 0x000fe200000010ff */
[----:B------:R-:W-:Y:S01]  /*8b70*/  FMUL R101, R101, R146 ;  /* 0x0000009265657220 */ /* 0x000fe20000400000 */
[----:B------:R-:W-:Y:S01]  /*8b80*/  F2FP.BF16.F32.PACK_AB R109, RZ, R109 ;  /* 0x0000006dff6d723e */ /* 0x000fe200000010ff */
[----:B------:R-:W-:Y:S01]  /*8b90*/  IMAD.X R129, R14, 0x1, R129, P1 ;  /* 0x000000010e817824 */ /* 0x000fe200008e0681 */
[----:B------:R-:W-:Y:S01]  /*8ba0*/  F2FP.BF16.F32.PACK_AB R110, RZ, R110 ;  /* 0x0000006eff6e723e */ /* 0x000fe200000010ff */
[-C--:B------:R-:W-:Y:S01]  /*8bb0*/  FMUL R102, R102, R146.reuse ;  /* 0x0000009266667220 */ /* 0x080fe20000400000 */
[----:B0-----:R-:W-:Y:S01]  /*8bc0*/  PRMT R20, R120, 0x7610, R20 ;  /* 0x0000761078147816 */ /* 0x001fe20000000014 */
[----:B------:R-:W-:Y:S01]  /*8bd0*/  @P2 STG.E.U16 desc[UR36][R130.64+0x12], R135 ;  /* 0x0000128782002986 */ /* 0x000fe2000c101524 */
[----:B------:R-:W-:Y:S01]  /*8be0*/  ISETP.GT.AND P2, PT, R147, 0x100, PT ;  /* 0x000001009300780c */ /* 0x000fe20003f44270 */
[-C--:B------:R-:W-:Y:S01]  /*8bf0*/  FMUL R103, R103, R146.reuse ;  /* 0x0000009267677220 */ /* 0x080fe20000400000 */
[----:B------:R-:W-:Y:S01]  /*8c00*/  F2FP.BF16.F32.PACK_AB R111, RZ, R111 ;  /* 0x0000006fff6f723e */ /* 0x000fe200000010ff */
[-C--:B------:R-:W-:Y:S01]  /*8c10*/  FMUL R88, R88, R146.reuse ;  /* 0x0000009258587220 */ /* 0x080fe20000400000 */
[----:B------:R-:W-:Y:S01]  /*8c20*/  ISETP.GT.AND P1, PT, R3, RZ, P2 ;  /* 0x000000ff0300720c */ /* 0x000fe20001724270 */
        /* <DEDUP_REMOVED lines=12> */
[----:B------:R-:W-:Y:S01]  /*8cf0*/  @P1 STG.E.U16 desc[UR36][R128.64], R20 ;  /* 0x0000001480001986 */ /* 0x000fe2000c101524 */
        /* <DEDUP_REMOVED lines=11> */
[----:B------:R-:W-:Y:S01]  /*8db0*/  FMUL R84, R84, R146 ;  /* 0x0000009254547220 */ /* 0x000fe20000400000 */
[----:B------:R-:W-:Y:S01]  /*8dc0*/  F2FP.BF16.F32.PACK_AB R91, RZ, R91 ;  /* 0x0000005bff5b723e */ /* 0x000fe200000010ff */
[----:B------:R0:W-:Y:S01]  /*8dd0*/  @P1 STG.E.U16 desc[UR36][R128.64+0x2], R121 ;  /* 0x0000027980001986 */ /* 0x0001e2000c101524 */
[----:B------:R-:W-:Y:S01]  /*8de0*/  IADD3 R120, P1, R23, R128, RZ ;  /* 0x0000008017787210 */ /* 0x000fe20007f3e0ff */
        /* <DEDUP_REMOVED lines=10> */
[--C-:B0-----:R-:W-:Y:S01]  /*8e90*/  IMAD.X R121, R21, 0x1, R129.reuse, P1 ;  /* 0x0000000115797824 */ /* 0x101fe200008e0681 */
        /* <DEDUP_REMOVED lines=45> */
[--C-:B0-----:R-:W-:Y:S01]  /*9170*/  @P6 IMAD.MOV.U32 R120, RZ, RZ, R128.reuse ;  /* 0x000000ffff786224 */ /* 0x101fe200078e0080 */
[----:B------:R-:W-:Y:S01]  /*9180*/  F2FP.BF16.F32.PACK_AB R68, RZ, R68 ;  /* 0x00000044ff44723e */ /* 0x000fe200000010ff */
[--C-:B------:R-:W-:Y:S01]  /*9190*/  @P6 IMAD.MOV.U32 R121, RZ, RZ, R129.reuse ;  /* 0x000000ffff796224 */ /* 0x100fe200078e0081 */
[----:B------:R-:W-:Y:S01]  /*91a0*/  F2FP.BF16.F32.PACK_AB R69, RZ, R69 ;  /* 0x00000045ff45723e */ /* 0x000fe200000010ff */
[----:B------:R-:W-:Y:S01]  /*91b0*/  FMUL R62, R62, R146 ;  /* 0x000000923e3e7220 */ /* 0x000fe20000400000 */
[----:B------:R-:W-:Y:S01]  /*91c0*/  F2FP.BF16.F32.PACK_AB R70, RZ, R70 ;  /* 0x00000046ff46723e */ /* 0x000fe200000010ff */
[-C--:B------:R-:W-:Y:S01]  /*91d0*/  FMUL R63, R63, R146.reuse ;  /* 0x000000923f3f7220 */ /* 0x080fe20000400000 */
[----:B------:R0:W-:Y:S01]  /*91e0*/  @P6 STG.E.U16 desc[UR36][R120.64+0x10], R124 ;  /* 0x0000107c78006986 */ /* 0x0001e2000c101524 */
        /* <DEDUP_REMOVED lines=15> */
[----:B------:R-:W-:Y:S01]  /*92e0*/  @P6 IMAD.MOV.U32 R121, RZ, RZ, R129 ;  /* 0x000000ffff796224 */ /* 0x000fe200078e0081 */
[----:B------:R-:W-:Y:S01]  /*92f0*/  F2FP.BF16.F32.PACK_AB R62, RZ, R62 ;  /* 0x0000003eff3e723e */ /* 0x000fe200000010ff */
[-C--:B------:R-:W-:Y:S01]  /*9300*/  FMUL R54, R54, R146.reuse ;  /* 0x0000009236367220 */ /* 0x080fe20000400000 */
[----:B------:R-:W-:Y:S01]  /*9310*/  F2FP.BF16.F32.PACK_AB R63, RZ, R63 ;  /* 0x0000003fff3f723e */ /* 0x000fe200000010ff */
[-C--:B------:R-:W-:Y:S01]  /*9320*/  FMUL R55, R55, R146.reuse ;  /* 0x0000009237377220 */ /* 0x080fe20000400000 */
[----:B------:R-:W-:Y:S01]  /*9330*/  @P6 STG.E.U16 desc[UR36][R120.64+0x12], R125 ;  /* 0x0000127d78006986 */ /* 0x000fe2000c101524 */
[----:B------:R-:W-:Y:S01]  /*9340*/  IADD3 R122, P6, R128, R23, RZ ;  /* 0x00000017807a7210 */ /* 0x000fe20007fde0ff */
[----:B------:R-:W-:Y:S01]  /*9350*/  FMUL R40, R40, R146 ;  /* 0x0000009228287220 */ /* 0x000fe20000400000 */
[----:B------:R-:W-:Y:S01]  /*9360*/  F2FP.BF16.F32.PACK_AB R48, RZ, R48 ;  /* 0x00000030ff30723e */ /* 0x000fe200000010ff */
[-C--:B------:R-:W-:Y:S01]  /*9370*/  FMUL R41, R41, R146.reuse ;  /* 0x0000009229297220 */ /* 0x080fe20000400000 */
[----:B------:R-:W-:Y:S01]  /*9380*/  F2FP.BF16.F32.PACK_AB R49, RZ, R49 ;  /* 0x00000031ff31723e */ /* 0x000fe200000010ff */
[----:B------:R-:W-:Y:S01]  /*9390*/  IMAD.X R123, R129, 0x1, R21, P6 ;  /* 0x00000001817b7824 */ /* 0x000fe200030e0615 */
        /* <DEDUP_REMOVED lines=23> */
[-C--:B------:R-:W-:Y:S01]  /*9510*/  FMUL R36, R36, R146.reuse ;  /* 0x0000009224247220 */ /* 0x080fe20000400000 */
[----:B------:R-:W-:Y:S01]  /*9520*/  F2FP.BF16.F32.PACK_AB R45, RZ, R45 ;  /* 0x0000002dff2d723e */ /* 0x000fe200000010ff */
[----:B------:R-:W-:Y:S01]  /*9530*/  FMUL R37, R37, R146 ;  /* 0x0000009225257220 */ /* 0x000fe20000400000 */
        /* <DEDUP_REMOVED lines=23> */
[----:B------:R-:W-:Y:S01]  /*96b0*/  FMUL R31, R31, R146 ;  /* 0x000000921f1f7220 */ /* 0x000fe20000400000 */
[----:B------:R-:W-:-:S02]  /*96c0*/  F2FP.BF16.F32.PACK_AB R39, RZ, R39 ;  /* 0x00000027ff27723e */ /* 0x000fc400000010ff */
[----:B------:R-:W-:Y:S02]  /*96d0*/  F2FP.BF16.F32.PACK_AB R24, RZ, R24 ;  /* 0x00000018ff18723e */ /* 0x000fe400000010ff */
[----:B------:R-:W-:Y:S01]  /*96e0*/  F2FP.BF16.F32.PACK_AB R25, RZ, R25 ;  /* 0x00000019ff19723e */ /* 0x000fe200000010ff */
[----:B------:R-:W-:Y:S01]  /*96f0*/  @P6 STG.E.U16 desc[UR36][R4.64+0x22], R113 ;  /* 0x0000227104006986 */ /* 0x000fe2000c101524 */
[----:B------:R-:W-:Y:S02]  /*9700*/  ISETP.GT.AND P6, PT, R3, 0x10, P5 ;  /* 0x000000100300780c */ /* 0x000fe40002fc4270 */
[----:B------:R-:W-:Y:S02]  /*9710*/  F2FP.BF16.F32.PACK_AB R26, RZ, R26 ;  /* 0x0000001aff1a723e */ /* 0x000fe400000010ff */
[----:B------:R-:W-:Y:S02]  /*9720*/  F2FP.BF16.F32.PACK_AB R27, RZ, R27 ;  /* 0x0000001bff1b723e */ /* 0x000fe400000010ff */
[----:B------:R-:W-:-:S02]  /*9730*/  F2FP.BF16.F32.PACK_AB R28, RZ, R28 ;  /* 0x0000001cff1c723e */ /* 0x000fc400000010ff */
[----:B------:R-:W-:Y:S02]  /*9740*/  F2FP.BF16.F32.PACK_AB R29, RZ, R29 ;  /* 0x0000001dff1d723e */ /* 0x000fe400000010ff */
[----:B------:R-:W-:Y:S02]  /*9750*/  F2FP.BF16.F32.PACK_AB R30, RZ, R30 ;  /* 0x0000001eff1e723e */ /* 0x000fe400000010ff */
[----:B------:R-:W-:Y:S01]  /*9760*/  F2FP.BF16.F32.PACK_AB R31, RZ, R31 ;  /* 0x0000001fff1f723e */ /* 0x000fe200000010ff */
[----:B------:R-:W-:Y:S01]  /*9770*/  @P6 STG.E.U16 desc[UR36][R6.64+0x20], R114 ;  /* 0x0000207206006986 */ /* 0x000fe2000c101524 */
[----:B------:R-:W-:-:S13]  /*9780*/  ISETP.GT.AND P6, PT, R3, 0x11, P5 ;  /* 0x000000110300780c */ /* 0x000fda0002fc4270 */
        /* <DEDUP_REMOVED lines=9> */
[----:B0-----:R-:W-:-:S05]  /*9820*/  IADD3 R10, P6, R15, R12, RZ ;  /* 0x0000000c0f0a7210 */ /* 0x001fca0007fde0ff */
[----:B------:R-:W-:Y:S01]  /*9830*/  IMAD.X R11, R13, 0x1, R14, P6 ;  /* 0x000000010d0b7824 */ /* 0x000fe200030e060e */
[----:B------:R-:W-:-:S13]  /*9840*/  ISETP.GT.AND P6, PT, R3, 0x10, P0 ;  /* 0x000000100300780c */ /* 0x000fda00007c4270 */
[----:B------:R-:W-:Y:S01]  /*9850*/  @P6 STG.E.U16 desc[UR36][R12.64+0x20], R104 ;  /* 0x000020680c006986 */ /* 0x000fe2000c101524 */
[----:B------:R-:W-:-:S13]  /*9860*/  ISETP.GT.AND P6, PT, R3, 0x11, P0 ;  /* 0x000000110300780c */ /* 0x000fda00007c4270 */
[----:B------:R-:W-:Y:S01]  /*9870*/  @P6 STG.E.U16 desc[UR36][R12.64+0x22], R105 ;  /* 0x000022690c006986 */ /* 0x000fe2000c101524 */
[----:B------:R-:W-:-:S05]  /*9880*/  IADD3 R14, P6, R23, R12, RZ ;  /* 0x0000000c170e7210 */ /* 0x000fca0007fde0ff */
[----:B------:R-:W-:Y:S01]  /*9890*/  IMAD.X R15, R13, 0x1, R21, P6 ;  /* 0x000000010d0f7824 */ /* 0x000fe200030e0615 */
[----:B------:R-:W-:-:S05]  /*98a0*/  IADD3 R20, P6, R23, R10, RZ ;  /* 0x0000000a17147210 */ /* 0x000fca0007fde0ff */
[----:B------:R-:W-:Y:S01]  /*98b0*/  IMAD.X R21, R21, 0x1, R11, P6 ;  /* 0x0000000115157824 */ /* 0x000fe200030e060b */
        /* <DEDUP_REMOVED lines=132> */
[C---:B------:R-:W-:Y:S02]  /*a100*/  ISETP.GT.AND P6, PT, R3.reuse, 0x48, P4 ;  /* 0x000000480300780c */ /* 0x040fe400027c4270 */
[----:B------:R-:W-:-:S11]  /*a110*/  ISETP.GT.AND P4, PT, R3, 0x49, P4 ;  /* 0x000000490300780c */ /* 0x000fd60002784270 */
[----:B------:R-:W-:Y:S04]  /*a120*/  @P6 STG.E.U16 desc[UR36][R4.64+0x90], R44 ;  /* 0x0000902c04006986 */ /* 0x000fe8000c101524 */
[----:B------:R0:W-:Y:S01]  /*a130*/  @P4 STG.E.U16 desc[UR36][R4.64+0x92], R45 ;  /* 0x0000922d04004986 */ /* 0x0001e2000c101524 */
[C---:B------:R-:W-:Y:S02]  /*a140*/  ISETP.GT.AND P4, PT, R3.reuse, 0x48, P5 ;  /* 0x000000480300780c */ /* 0x040fe40002f84270 */
[----:B------:R-:W-:-:S11]  /*a150*/  ISETP.GT.AND P5, PT, R3, 0x49, P5 ;  /* 0x000000490300780c */ /* 0x000fd60002fa4270 */
[----:B------:R-:W-:Y:S01]  /*a160*/  @P4 STG.E.U16 desc[UR36][R6.64+0x90], R46 ;  /* 0x0000902e06004986 */ /* 0x000fe2000c101524 */
[----:B------:R-:W-:-:S03]  /*a170*/  ISETP.GT.AND P4, PT, R3, 0x40, P0 ;  /* 0x000000400300780c */ /* 0x000fc60000784270 */
[----:B------:R-:W-:Y:S01]  /*a180*/  @P5 STG.E.U16 desc[UR36][R6.64+0x92], R47 ;  /* 0x0000922f06005986 */ /* 0x000fe2000c101524 */
[----:B------:R-:W-:-:S09]  /*a190*/  ISETP.GT.AND P5, PT, R3, 0x41, P0 ;  /* 0x000000410300780c */ /* 0x000fd200007a4270 */
[----:B0-----:R-:W-:Y:S02]  /*a1a0*/  @P4 IMAD.MOV.U32 R4, RZ, RZ, R12 ;  /* 0x000000ffff044224 */ /* 0x001fe400078e000c */
[----:B------:R-:W-:-:S05]  /*a1b0*/  @P4 IMAD.MOV.U32 R5, RZ, RZ, R13 ;  /* 0x000000ffff054224 */ /* 0x000fca00078e000d */
[----:B------:R0:W-:Y:S01]  /*a1c0*/  @P4 STG.E.U16 desc[UR36][R4.64+0x80], R32 ;  /* 0x0000802004004986 */ /* 0x0001e2000c101524 */
[----:B------:R-:W-:Y:S01]  /*a1d0*/  ISETP.GT.AND P4, PT, R3, 0x40, P3 ;  /* 0x000000400300780c */ /* 0x000fe20001f84270 */
[----:B0-----:R-:W-:Y:S02]  /*a1e0*/  @P5 IMAD.MOV.U32 R4, RZ, RZ, R12 ;  /* 0x000000ffff045224 */ /* 0x001fe400078e000c */
[----:B------:R-:W-:-:S05]  /*a1f0*/  @P5 IMAD.MOV.U32 R5, RZ, RZ, R13 ;  /* 0x000000ffff055224 */ /* 0x000fca00078e000d */
[----:B------:R0:W-:Y:S01]  /*a200*/  @P5 STG.E.U16 desc[UR36][R4.64+0x82], R33 ;  /* 0x0000822104005986 */ /* 0x0001e2000c101524 */
[----:B------:R-:W-:-:S04]  /*a210*/  ISETP.GT.AND P5, PT, R3, 0x41, P3 ;  /* 0x000000410300780c */ /* 0x000fc80001fa4270 */
[----:B0-----:R-:W-:Y:S02]  /*a220*/  @P4 IMAD.MOV.U32 R4, RZ, RZ, R14 ;  /* 0x000000ffff044224 */ /* 0x001fe400078e000e */
[----:B------:R-:W-:-:S05]  /*a230*/  @P4 IMAD.MOV.U32 R5, RZ, RZ, R15 ;  /* 0x000000ffff054224 */ /* 0x000fca00078e000f */
[----:B------:R0:W-:Y:S01]  /*a240*/  @P4 STG.E.U16 desc[UR36][R4.64+0x80], R34 ;  /* 0x0000802204004986 */ /* 0x0001e2000c101524 */
[C---:B------:R-:W-:Y:S02]  /*a250*/  ISETP.GT.AND P4, PT, R3.reuse, 0x48, P0 ;  /* 0x000000480300780c */ /* 0x040fe40000784270 */
[----:B------:R-:W-:Y:S01]  /*a260*/  ISETP.GT.AND P0, PT, R3, 0x49, P0 ;  /* 0x000000490300780c */ /* 0x000fe20000704270 */
        /* <DEDUP_REMOVED lines=8> */
[----:B------:R-:W-:-:S03]  /*a2f0*/  ISETP.GT.AND P4, PT, R3, 0x40, P2 ;  /* 0x000000400300780c */ /* 0x000fc60001784270 */
[----:B------:R-:W-:Y:S01]  /*a300*/  @P0 STG.E.U16 desc[UR36][R12.64+0x92], R37 ;  /* 0x000092250c000986 */ /* 0x000fe2000c101524 */
[----:B------:R-:W-:Y:S01]  /*a310*/  ISETP.GT.AND P0, PT, R3, 0x41, P2 ;  /* 0x000000410300780c */ /* 0x000fe20001704270 */
[----:B0-----:R-:W-:Y:S02]  /*a320*/  @P5 IMAD.MOV.U32 R4, RZ, RZ, R14 ;  /* 0x000000ffff045224 */ /* 0x001fe400078e000e */
[----:B------:R-:W-:-:S05]  /*a330*/  @P5 IMAD.MOV.U32 R5, RZ, RZ, R15 ;  /* 0x000000ffff055224 */ /* 0x000fca00078e000f */
[----:B------:R0:W-:Y:S01]  /*a340*/  @P5 STG.E.U16 desc[UR36][R4.64+0x90], R38 ;  /* 0x0000902604005986 */ /* 0x0001e2000c101524 */
[----:B------:R-:W-:-:S03]  /*a350*/  ISETP.GT.AND P5, PT, R3, 0x40, P1 ;  /* 0x000000400300780c */ /* 0x000fc60000fa4270 */
[----:B------:R-:W-:Y:S01]  /*a360*/  @P3 STG.E.U16 desc[UR36][R14.64+0x92], R39 ;  /* 0x000092270e003986 */ /* 0x000fe2000c101524 */
[----:B------:R-:W-:-:S03]  /*a370*/  ISETP.GT.AND P3, PT, R3, 0x41, P1 ;  /* 0x000000410300780c */ /* 0x000fc60000f64270 */
[----:B------:R-:W-:Y:S01]  /*a380*/  @P4 STG.E.U16 desc[UR36][R10.64+0x80], R24 ;  /* 0x000080180a004986 */ /* 0x000fe2000c101524 */
[C---:B------:R-:W-:Y:S02]  /*a390*/  ISETP.GT.AND P4, PT, R3.reuse, 0x48, P1 ;  /* 0x000000480300780c */ /* 0x040fe40000f84270 */
[C---:B------:R-:W-:Y:S01]  /*a3a0*/  ISETP.GT.AND P1, PT, R3.reuse, 0x49, P1 ;  /* 0x000000490300780c */ /* 0x040fe20000f24270 */
[----:B------:R-:W-:Y:S01]  /*a3b0*/  @P0 STG.E.U16 desc[UR36][R10.64+0x82], R25 ;  /* 0x000082190a000986 */ /* 0x000fe2000c101524 */
[C---:B------:R-:W-:Y:S01]  /*a3c0*/  ISETP.GT.AND P0, PT, R3.reuse, 0x48, P2 ;  /* 0x000000480300780c */ /* 0x040fe20001704270 */
[----:B0-----:R-:W-:Y:S01]  /*a3d0*/  @P5 IMAD.MOV.U32 R4, RZ, RZ, R8 ;  /* 0x000000ffff045224 */ /* 0x001fe200078e0008 */
[----:B------:R-:W-:Y:S01]  /*a3e0*/  ISETP.GT.AND P2, PT, R3, 0x49, P2 ;  /* 0x000000490300780c */ /* 0x000fe20001744270 */
[----:B------:R-:W-:-:S05]  /*a3f0*/  @P5 IMAD.MOV.U32 R5, RZ, RZ, R9 ;  /* 0x000000ffff055224 */ /* 0x000fca00078e0009 */
[----:B------:R0:W-:Y:S02]  /*a400*/  @P5 STG.E.U16 desc[UR36][R4.64+0x80], R26 ;  /* 0x0000801a04005986 */ /* 0x0001e4000c101524 */
[----:B0-----:R-:W-:Y:S02]  /*a410*/  @P3 IMAD.MOV.U32 R4, RZ, RZ, R8 ;  /* 0x000000ffff043224 */ /* 0x001fe400078e0008 */
[----:B------:R-:W-:-:S05]  /*a420*/  @P3 IMAD.MOV.U32 R5, RZ, RZ, R9 ;  /* 0x000000ffff053224 */ /* 0x000fca00078e0009 */
[----:B------:R0:W-:Y:S04]  /*a430*/  @P3 STG.E.U16 desc[UR36][R4.64+0x82], R27 ;  /* 0x0000821b04003986 */ /* 0x0001e8000c101524 */
[----:B------:R1:W-:Y:S04]  /*a440*/  @P0 STG.E.U16 desc[UR36][R10.64+0x90], R28 ;  /* 0x0000901c0a000986 */ /* 0x0003e8000c101524 */
[----:B------:R1:W-:Y:S01]  /*a450*/  @P2 STG.E.U16 desc[UR36][R10.64+0x92], R29 ;  /* 0x0000921d0a002986 */ /* 0x0003e2000c101524 */
[----:B0-----:R-:W-:Y:S02]  /*a460*/  @P4 IMAD.MOV.U32 R4, RZ, RZ, R8 ;  /* 0x000000ffff044224 */ /* 0x001fe400078e0008 */
[----:B------:R-:W-:-:S05]  /*a470*/  @P4 IMAD.MOV.U32 R5, RZ, RZ, R9 ;  /* 0x000000ffff054224 */ /* 0x000fca00078e0009 */
[----:B------:R1:W-:Y:S04]  /*a480*/  @P4 STG.E.U16 desc[UR36][R4.64+0x90], R30 ;  /* 0x0000901e04004986 */ /* 0x0003e8000c101524 */
[----:B------:R1:W-:Y:S02]  /*a490*/  @P1 STG.E.U16 desc[UR36][R8.64+0x92], R31 ;  /* 0x0000921f08001986 */ /* 0x0003e4000c101524 */
.L_x_265:
[----:B------:R-:W-:Y:S05]  /*a4a0*/  BSYNC B0 ;  /* 0x0000000000007941 */ /* 0x000fea0003800000 */
.L_x_33:
[----:B------:R-:W-:Y:S01]  /*a4b0*/  ULDC UR4, c[0x0][0xc] ;  /* 0x0000030000047ab9 */ /* 0x000fe20000000800 */
[----:B------:R-:W-:Y:S01]  /*a4c0*/  ULDC UR5, c[0x0][0x10] ;  /* 0x0000040000057ab9 */ /* 0x000fe20000000800 */
[----:B------:R-:W2:Y:S01]  /*a4d0*/  LDC R3, c[0x0][0x14] ;  /* 0x00000500ff037b82 */ /* 0x000ea20000000800 */
[----:B------:R-:W-:Y:S01]  /*a4e0*/  UIMAD.WIDE.U32 UR4, UR4, UR5, URZ ;  /* 0x00000005040472a5 */ /* 0x000fe2000f8e003f */
[----:B------:R-:W-:Y:S02]  /*a4f0*/  IMAD.MOV.U32 R148, RZ, RZ, -0x1 ;  /* 0xffffffffff947424 */ /* 0x000fe400078e00ff */
[----:B------:R-:W-:-:S03]  /*a500*/  IMAD.MOV.U32 R23, RZ, RZ, -0x1 ;  /* 0xffffffffff177424 */ /* 0x000fc600078e00ff */
[----:B--2---:R-:W-:-:S04]  /*a510*/  IMAD.WIDE.U32 R16, R3, UR4, R16 ;  /* 0x0000000403107c25 */ /* 0x004fc8000f8e0010 */
[----:B------:R-:W-:Y:S01]  /*a520*/  IMAD R3, R3, UR5, RZ ;  /* 0x0000000503037c24 */ /* 0x000fe2000f8e02ff */
[----:B------:R-:W-:Y:S02]  /*a530*/  ULDC.64 UR4, c[0x0][0x650] ;  /* 0x0001940000047ab9 */ /* 0x000fe40000000a00 */
[----:B------:R-:W-:Y:S01]  /*a540*/  ISETP.GE.U32.AND P0, PT, R16, UR4, PT ;  /* 0x0000000410007c0c */ /* 0x000fe2000bf06070 */
[--C-:B------:R-:W-:Y:S01]  /*a550*/  IMAD.IADD R17, R17, 0x1, R3.reuse ;  /* 0x0000000111117824 */ /* 0x100fe200078e0203 */
[----:B------:R-:W-:-:S04]  /*a560*/  PRMT R3, RZ, 0x7610, R3 ;  /* 0x00007610ff037816 */ /* 0x000fc80000000003 */
[----:B------:R-:W-:-:S13]  /*a570*/  ISETP.GE.U32.AND.EX P0, PT, R17, UR5, PT, P0 ;  /* 0x0000000511007c0c */ /* 0x000fda000bf06100 */
[----:B------:R-:W-:Y:S05]  /*a580*/  @P0 BRA `(.L_x_266) ;  /* 0x0000000400640947 */ /* 0x000fea0003800000 */
[----:B0-----:R-:W0:Y:S01]  /*a590*/  S2R R12, SR_CTAID.X ;  /* 0x00000000000c7919 */ /* 0x001e220000002500 */
[----:B-1-3--:R-:W1:Y:S01]  /*a5a0*/  LDC.64 R10, c[0x0][0x628] ;  /* 0x00018a00ff0a7b82 */ /* 0x00ae620000000a00 */
[----:B------:R-:W-:Y:S01]  /*a5b0*/  ULDC UR4, c[0x0][0x150] ;  /* 0x0000540000047ab9 */ /* 0x000fe20000000800 */
[----:B------:R-:W-:Y:S01]  /*a5c0*/  IMAD.MOV.U32 R8, RZ, RZ, R16 ;  /* 0x000000ffff087224 */ /* 0x000fe200078e0010 */
[----:B------:R-:W2:Y:S01]  /*a5d0*/  S2R R24, SR_CTAID.Y ;  /* 0x0000000000187919 */ /* 0x000ea20000002600 */
[----:B------:R-:W-:-:S04]  /*a5e0*/  IMAD.MOV.U32 R9, RZ, RZ, R17 ;  /* 0x000000ffff097224 */ /* 0x000fc800078e0011 */
[----:B------:R-:W3:Y:S08]  /*a5f0*/  LDC R21, c[0x0][0x144] ;  /* 0x00005100ff157b82 */ /* 0x000ef00000000800 */
[----:B------:R-:W2:Y:S08]  /*a600*/  LDC R0, c[0x0][0x630] ;  /* 0x00018c00ff007b82 */ /* 0x000eb00000000800 */
[----:B------:R-:W2:Y:S01]  /*a610*/  LDC.64 R14, c[0x0][0x620] ;  /* 0x00018800ff0e7b82 */ /* 0x000ea20000000a00 */
[----:B-1----:R-:W-:-:S04]  /*a620*/  ISETP.NE.U32.AND P0, PT, R10, RZ, PT ;  /* 0x000000ff0a00720c */ /* 0x002fc80003f05070 */
[----:B------:R-:W-:Y:S02]  /*a630*/  ISETP.NE.AND.EX P0, PT, R11, RZ, PT, P0 ;  /* 0x000000ff0b00720c */ /* 0x000fe40003f05300 */
[----:B0-----:R-:W-:-:S05]  /*a640*/  I2FP.F32.U32 R3, R12 ;  /* 0x0000000c00037245 */ /* 0x001fca0000201000 */
[----:B------:R-:W-:-:S04]  /*a650*/  FMUL R3, R3, UR4 ;  /* 0x0000000403037c20 */ /* 0x000fc80008400000 */
[----:B------:R0:W1:Y:S02]  /*a660*/  F2I.U32.TRUNC.NTZ R20, R3 ;  /* 0x0000000300147305 */ /* 0x000064000020f000 */
[----:B---3--:R-:W-:Y:S05]  /*a670*/  @!P0 BRA `(.L_x_267) ;  /* 0x0000000000288947 */ /* 0x008fea0003800000 */
[----:B0-----:R-:W0:Y:S02]  /*a680*/  LDC R3, c[0x0][0x634] ;  /* 0x00018d00ff037b82 */ /* 0x001e240000000800 */
        /* <DEDUP_REMOVED lines=9> */
.L_x_267:
[----:B------:R-:W3:Y:S01]  /*a720*/  LDC.64 R28, c[0x0][0x640] ;  /* 0x00019000ff1c7b82 */ /* 0x000ee20000000a00 */
[-CC-:B--2---:R-:W-:Y:S01]  /*a730*/  SHF.R.U64 R23, R8, R0.reuse, R9.reuse ;  /* 0x0000000008177219 */ /* 0x184fe20000001209 */
[----:B-1----:R-:W-:Y:S01]  /*a740*/  IMAD.MOV R20, RZ, RZ, -R20 ;  /* 0x000000ffff147224 */ /* 0x002fe200078e0a14 */
[----:B------:R-:W-:Y:S01]  /*a750*/  SHF.R.U32.HI R0, RZ, R0, R9 ;  /* 0x00000000ff007219 */ /* 0x000fe20000011609 */
[----:B------:R-:W-:Y:S01]  /*a760*/  ULDC UR4, c[0x0][0x154] ;  /* 0x0000550000047ab9 */ /* 0x000fe20000000800 */
[----:B0-----:R-:W-:Y:S01]  /*a770*/  IADD3 R3, P0, RZ, -R23, RZ ;  /* 0x80000017ff037210 */ /* 0x001fe20007f1e0ff */
[----:B------:R-:W-:Y:S02]  /*a780*/  IMAD R21, R21, R20, R12 ;  /* 0x0000001415157224 */ /* 0x000fe400078e020c */
[----:B------:R-:W0:Y:S01]  /*a790*/  LDC R6, c[0x0][0x618] ;  /* 0x00018600ff067b82 */ /* 0x000e220000000800 */
[----:B------:R-:W-:Y:S02]  /*a7a0*/  IMAD.MOV.U32 R7, RZ, RZ, 0x1 ;  /* 0x00000001ff077424 */ /* 0x000fe400078e00ff */
[----:B------:R-:W-:-:S04]  /*a7b0*/  IMAD.X R5, RZ, RZ, ~R0, P0 ;  /* 0x000000ffff057224 */ /* 0x000fc800000e0e00 */
[-C--:B------:R-:W-:Y:S01]  /*a7c0*/  IMAD R0, R5, R14.reuse, RZ ;  /* 0x0000000e05007224 */ /* 0x080fe200078e02ff */
[----:B------:R-:W1:Y:S01]  /*a7d0*/  LDC R8, c[0x0][0x608] ;  /* 0x00018200ff087b82 */ /* 0x000e620000000800 */
[----:B------:R-:W-:-:S04]  /*a7e0*/  IMAD.WIDE.U32 R4, R3, R14, R16 ;  /* 0x0000000e03047225 */ /* 0x000fc800078e0010 */
[----:B------:R-:W-:Y:S01]  /*a7f0*/  IMAD R3, R3, R15, R0 ;  /* 0x0000000f03037224 */ /* 0x000fe200078e0200 */
[----:B------:R-:W-:Y:S02]  /*a800*/  I2FP.F32.U32 R0, R24 ;  /* 0x0000001800007245 */ /* 0x000fe40000201000 */
[----:B------:R-:W2:Y:S01]  /*a810*/  LDC R26, c[0x0][0x658] ;  /* 0x00019600ff1a7b82 */ /* 0x000ea20000000800 */
[----:B------:R-:W-:Y:S01]  /*a820*/  IMAD.IADD R3, R5, 0x1, R3 ;  /* 0x0000000105037824 */ /* 0x000fe200078e0203 */
[----:B---3--:R-:W-:Y:S01]  /*a830*/  ISETP.NE.U32.AND P0, PT, R28, RZ, PT ;  /* 0x000000ff1c00720c */ /* 0x008fe20003f05070 */
[----:B------:R-:W-:Y:S01]  /*a840*/  FMUL R0, R0, UR4 ;  /* 0x0000000400007c20 */ /* 0x000fe20008400000 */
[----:B------:R-:W-:Y:S02]  /*a850*/  IMAD.MOV.U32 R5, RZ, RZ, -0x1 ;  /* 0xffffffffff057424 */ /* 0x000fe400078e00ff */
[----:B------:R-:W-:Y:S01]  /*a860*/  ISETP.NE.AND.EX P0, PT, R29, RZ, PT, P0 ;  /* 0x000000ff1d00720c */ /* 0x000fe20003f05300 */
[----:B------:R3:W2:Y:S01]  /*a870*/  F2I.U32.TRUNC.NTZ R13, R0 ;  /* 0x00000000000d7305 */ /* 0x0006a2000020f000 */
[----:B------:R-:W3:Y:S01]  /*a880*/  LDC R15, c[0x0][0x148] ;  /* 0x00005200ff0f7b82 */ /* 0x000ee20000000800 */
[----:B0-----:R-:W-:-:S02]  /*a890*/  SHF.R.U64 R12, R4, R6, R3 ;  /* 0x00000006040c7219 */ /* 0x001fc40000001203 */
[----:B------:R-:W-:-:S05]  /*a8a0*/  SHF.R.U32.HI R3, RZ, R6, R3 ;  /* 0x00000006ff037219 */ /* 0x000fca0000011603 */
[----:B------:R-:W0:Y:S01]  /*a8b0*/  LDC R20, c[0x0][0x600] ;  /* 0x00018000ff147b82 */ /* 0x000e220000000800 */
[-CC-:B-1----:R-:W-:Y:S02]  /*a8c0*/  SHF.R.U64 R10, R12, R8.reuse, R3.reuse ;  /* 0x000000080c0a7219 */ /* 0x182fe40000001203 */
[----:B------:R-:W-:-:S05]  /*a8d0*/  SHF.R.U32.HI R3, RZ, R8, R3 ;  /* 0x00000008ff037219 */ /* 0x000fca0000011603 */
[----:B------:R-:W1:Y:S01]  /*a8e0*/  LDC R27, c[0x0][0x648] ;  /* 0x00019200ff1b7b82 */ /* 0x000e620000000800 */
[-C--:B--2---:R-:W-:Y:S02]  /*a8f0*/  SHF.L.U32 R4, R5, R26.reuse, RZ ;  /* 0x0000001a05047219 */ /* 0x084fe400000006ff */
[-CC-:B------:R-:W-:Y:S02]  /*a900*/  SHF.R.U64 R14, R10, R26.reuse, R3.reuse ;  /* 0x0000001a0a0e7219 */ /* 0x180fe40000001203 */
[----:B------:R-:W-:Y:S02]  /*a910*/  SHF.R.U32.HI R5, RZ, R26, R3 ;  /* 0x0000001aff057219 */ /* 0x000fe40000011603 */
[----:B------:R-:W-:Y:S01]  /*a920*/  LOP3.LUT R25, RZ, R4, RZ, 0x33, !PT ;  /* 0x00000004ff197212 */ /* 0x000fe200078e33ff */
[----:B------:R-:W2:Y:S01]  /*a930*/  LDC R30, c[0x0][0x638] ;  /* 0x00018e00ff1e7b82 */ /* 0x000ea20000000800 */
[----:B------:R-:W-:Y:S01]  /*a940*/  SHF.L.U32 R26, R7, R26, RZ ;  /* 0x0000001a071a7219 */ /* 0x000fe200000006ff */
[----:B------:R-:W-:-:S06]  /*a950*/  IMAD.MOV.U32 R4, RZ, RZ, R14 ;  /* 0x000000ffff047224 */ /* 0x000fcc00078e000e */
[----:B------:R-:W0:Y:S01]  /*a960*/  LDC R31, c[0x0][0x610] ;  /* 0x00018400ff1f7b82 */ /* 0x000e220000000800 */
        /* <DEDUP_REMOVED lines=11> */
.L_x_268:
[----:B------:R-:W-:Y:S01]  /*aa20*/  ISETP.NE.AND P0, PT, R2, 0x1, PT ;  /* 0x000000010200780c */ /* 0x000fe20003f05270 */
[----:B0-----:R-:W-:Y:S01]  /*aa30*/  VIADD R7, R20, 0xffffffff ;  /* 0xffffffff14077836 */ /* 0x001fe20000000000 */
[----:B-1-3--:R-:W-:Y:S01]  /*aa40*/  SHF.R.U64 R0, R4, R27, R5 ;  /* 0x0000001b04007219 */ /* 0x00afe20000001205 */
[----:B------:R-:W-:Y:S01]  /*aa50*/  IMAD.MOV R13, RZ, RZ, -R13 ;  /* 0x000000ffff0d7224 */ /* 0x000fe200078e0a0d */
[----:B------:R-:W-:Y:S01]  /*aa60*/  LOP3.LUT R5, R10, R25, RZ, 0xc0, !PT ;  /* 0x000000190a057212 */ /* 0x000fe200078ec0ff */
[----:B------:R-:W-:Y:S01]  /*aa70*/  IMAD.MOV.U32 R4, RZ, RZ, 0x1 ;  /* 0x00000001ff047424 */ /* 0x000fe200078e00ff */
[----:B------:R-:W-:Y:S01]  /*aa80*/  LOP3.LUT R12, R12, R7, RZ, 0xc0, !PT ;  /* 0x000000070c0c7212 */ /* 0x000fe200078ec0ff */
[----:B------:R-:W-:Y:S02]  /*aa90*/  IMAD.MOV R3, RZ, RZ, -R0 ;  /* 0x000000ffff037224 */ /* 0x000fe400078e0a00 */
[----:B------:R-:W-:Y:S02]  /*aaa0*/  IMAD R0, R26, R0, R5 ;  /* 0x000000001a007224 */ /* 0x000fe400078e0205 */
[----:B--2---:R-:W-:-:S02]  /*aab0*/  IMAD R3, R3, R30, R14 ;  /* 0x0000001e03037224 */ /* 0x004fc400078e020e */
[----:B------:R-:W-:Y:S02]  /*aac0*/  @P0 IMAD R21, R15, R13, R24 ;  /* 0x0000000d0f150224 */ /* 0x000fe400078e0218 */
[----:B------:R-:W-:Y:S01]  /*aad0*/  IMAD R5, R3, R20, R12 ;  /* 0x0000001403057224 */ /* 0x000fe200078e020c */
[----:B------:R-:W-:Y:S01]  /*aae0*/  PRMT R3, R4, 0x7610, R3 ;  /* 0x0000761004037816 */ /* 0x000fe20000000003 */
[----:B------:R-:W-:-:S05]  /*aaf0*/  IMAD R0, R0, R31, R21 ;  /* 0x0000001f00007224 */ /* 0x000fca00078e0215 */
[----:B------:R-:W-:Y:S02]  /*ab00*/  SEL R148, R5, R0, !P0 ;  /* 0x0000000005947207 */ /* 0x000fe40004000000 */
[----:B------:R-:W-:-:S07]  /*ab10*/  SEL R0, R0, R5, !P0 ;  /* 0x0000000500007207 */ /* 0x000fce0004000000 */
.L_x_266:
[----:B------:R-:W-:Y:S01]  /*ab20*/  LOP3.LUT P0, RZ, R3, 0xff, RZ, 0xc0, !PT ;  /* 0x000000ff03ff7812 */ /* 0x000fe2000780c0ff */
[----:B------:R-:W-:-:S12]  /*ab30*/  IMAD.MOV.U32 R147, RZ, RZ, R0 ;  /* 0x000000ffff937224 */ /* 0x000fd800078e0000 */
[----:B------:R-:W-:Y:S05]  /*ab40*/  @P0 BRA `(.L_x_269) ;  /* 0xffffff6800100947 */ /* 0x000fea000383ffff */
[----:B------:R-:W-:Y:S05]  /*ab50*/  EXIT ;  /* 0x000000000000794d */ /* 0x000fea0003800000 */
.L_x_8:
[----:B0-----:R-:W-:Y:S01]  /*ab60*/  ULDC.64 UR4, c[0x0][0x650] ;  /* 0x0001940000047ab9 */ /* 0x001fe20000000a00 */
        /* <DEDUP_REMOVED lines=25> */
.L_x_271:
[----:B------:R-:W0:Y:S01]  /*ad00*/  LDC.64 R28, c[0x0][0x640] ;  /* 0x00019000ff1c7b82 */ /* 0x000e220000000a00 */
[-CC-:B------:R-:W-:Y:S01]  /*ad10*/  SHF.R.U64 R22, R12, R6.reuse, R13.reuse ;  /* 0x000000060c167219 */ /* 0x180fe2000000120d */
[----:B------:R-:W-:Y:S01]  /*ad20*/  IMAD.MOV.U32 R30, RZ, RZ, 0x1 ;  /* 0x00000001ff1e7424 */ /* 0x000fe200078e00ff */
[----:B------:R-:W-:Y:S02]  /*ad30*/  SHF.R.U32.HI R6, RZ, R6, R13 ;  /* 0x00000006ff067219 */ /* 0x000fe4000001160d */
        /* <DEDUP_REMOVED lines=8> */
[----:B------:R-:W-:Y:S01]  /*adc0*/  IMAD.IADD R9, R9, 0x1, R11 ;  /* 0x0000000109097824 */ /* 0x000fe200078e020b */
[----:B0-----:R-:W-:-:S04]  /*add0*/  ISETP.NE.U32.AND P0, PT, R28, RZ, PT ;  /* 0x000000ff1c00720c */ /* 0x001fc80003f05070 */
[----:B------:R-:W-:Y:S02]  /*ade0*/  ISETP.NE.AND.EX P0, PT, R29, RZ, PT, P0 ;  /* 0x000000ff1d00720c */ /* 0x000fe40003f05300 */
[----:B------:R-:W0:Y:S01]  /*adf0*/  LDC R20, c[0x0][0x600] ;  /* 0x00018000ff147b82 */ /* 0x000e220000000800 */
[-CC-:B-1----:R-:W-:Y:S01]  /*ae00*/  SHF.R.U64 R14, R8, R10.reuse, R9.reuse ;  /* 0x0000000a080e7219 */ /* 0x182fe20000001209 */
[----:B------:R-:W-:Y:S01]  /*ae10*/  IMAD.MOV.U32 R8, RZ, RZ, -0x1 ;  /* 0xffffffffff087424 */ /* 0x000fe200078e00ff */
[----:B------:R-:W-:-:S05]  /*ae20*/  SHF.R.U32.HI R9, RZ, R10, R9 ;  /* 0x0000000aff097219 */ /* 0x000fca0000011609 */
[----:B------:R-:W1:Y:S01]  /*ae30*/  LDC R24, c[0x0][0x648] ;  /* 0x00019200ff187b82 */ /* 0x000e620000000800 */
[-CC-:B--2---:R-:W-:Y:S02]  /*ae40*/  SHF.R.U64 R23, R14, R12.reuse, R9.reuse ;  /* 0x0000000c0e177219 */ /* 0x184fe40000001209 */
[----:B------:R-:W-:-:S05]  /*ae50*/  SHF.R.U32.HI R6, RZ, R12, R9 ;  /* 0x0000000cff067219 */ /* 0x000fca0000011609 */
[----:B------:R-:W2:Y:S01]  /*ae60*/  LDC R26, c[0x0][0x638] ;  /* 0x00018e00ff1a7b82 */ /* 0x000ea20000000800 */
[-C--:B---3--:R-:W-:Y:S02]  /*ae70*/  SHF.L.U32 R8, R8, R27.reuse, RZ ;  /* 0x0000001b08087219 */ /* 0x088fe400000006ff */
[-CC-:B------:R-:W-:Y:S02]  /*ae80*/  SHF.R.U64 R25, R23, R27.reuse, R6.reuse ;  /* 0x0000001b17197219 */ /* 0x180fe40000001206 */
[----:B------:R-:W-:Y:S02]  /*ae90*/  LOP3.LUT R32, RZ, R8, RZ, 0x33, !PT ;  /* 0x00000008ff207212 */ /* 0x000fe400078e33ff */
[----:B------:R-:W-:Y:S01]  /*aea0*/  SHF.R.U32.HI R9, RZ, R27, R6 ;  /* 0x0000001bff097219 */ /* 0x000fe20000011606 */
[----:B------:R-:W3:Y:S01]  /*aeb0*/  LDC R31, c[0x0][0x610] ;  /* 0x00018400ff1f7b82 */ /* 0x000ee20000000800 */
[----:B------:R-:W-:Y:S01]  /*aec0*/  IMAD.MOV.U32 R8, RZ, RZ, R25 ;  /* 0x000000ffff087224 */ /* 0x000fe200078e0019 */
[----:B------:R-:W-:Y:S06]  /*aed0*/  @!P0 BRA `(.L_x_272) ;  /* 0x0000000000288947 */ /* 0x000fec0003800000 */
        /* <DEDUP_REMOVED lines=10> */
.L_x_272:
[----:B------:R-:W-:Y:S02]  /*af80*/  ISETP.NE.AND P0, PT, R2, 0x1, PT ;  /* 0x000000010200780c */ /* 0x000fe40003f05270 */
[----:B-1----:R-:W-:Y:S01]  /*af90*/  SHF.R.U64 R6, R8, R24, R9 ;  /* 0x0000001808067219 */ /* 0x002fe20000001209 */
[----:B0-----:R-:W-:Y:S01]  /*afa0*/  VIADD R9, R20, 0xffffffff ;  /* 0xffffffff14097836 */ /* 0x001fe20000000000 */
[----:B------:R-:W-:Y:S02]  /*afb0*/  SHF.L.U32 R30, R30, R27, RZ ;  /* 0x0000001b1e1e7219 */ /* 0x000fe400000006ff */
[----:B------:R-:W-:Y:S01]  /*afc0*/  LOP3.LUT R5, R23, R32, RZ, 0xc0, !PT ;  /* 0x0000002017057212 */ /* 0x000fe200078ec0ff */
[----:B------:R-:W-:-:S04]  /*afd0*/  IMAD.MOV R8, RZ, RZ, -R6 ;  /* 0x000000ffff087224 */ /* 0x000fc800078e0a06 */
[----:B------:R-:W-:Y:S01]  /*afe0*/  IMAD R6, R30, R6, R5 ;  /* 0x000000061e067224 */ /* 0x000fe200078e0205 */
[----:B------:R-:W-:Y:S01]  /*aff0*/  LOP3.LUT R5, R14, R9, RZ, 0xc0, !PT ;  /* 0x000000090e057212 */ /* 0x000fe200078ec0ff */
[----:B------:R-:W-:Y:S02]  /*b000*/  @P0 IMAD R3, R7, R21, R4 ;  /* 0x0000001507030224 */ /* 0x000fe400078e0204 */
[----:B--2---:R-:W-:Y:S02]  /*b010*/  IMAD R4, R8, R26, R25 ;  /* 0x0000001a08047224 */ /* 0x004fe400078e0219 */
[----:B---3--:R-:W-:Y:S02]  /*b020*/  IMAD R3, R6, R31, R3 ;  /* 0x0000001f06037224 */ /* 0x008fe400078e0203 */
[----:B------:R-:W-:Y:S02]  /*b030*/  IMAD R4, R4, R20, R5 ;  /* 0x0000001404047224 */ /* 0x000fe400078e0205 */
[----:B------:R-:W-:-:S02]  /*b040*/  IMAD.MOV.U32 R8, RZ, RZ, 0x1 ;  /* 0x00000001ff087424 */ /* 0x000fc400078e00ff */
[----:B------:R-:W-:Y:S01]  /*b050*/  IMAD.MOV.U32 R6, RZ, RZ, R22 ;  /* 0x000000ffff067224 */ /* 0x000fe200078e0016 */
[----:B------:R-:W-:Y:S02]  /*b060*/  SEL R20, R4, R3, !P0 ;  /* 0x0000000304147207 */ /* 0x000fe40004000000 */
[----:B------:R-:W-:-:S07]  /*b070*/  SEL R13, R3, R4, !P0 ;  /* 0x00000004030d7207 */ /* 0x000fce0004000000 */
.L_x_270:
[----:B------:R-:W-:-:S08]  /*b080*/  NOP ;  /* 0x0000000000007918 */ /* 0x000fd00000000000 */
[----:B------:R-:W0:-:S00]  /*b090*/  USETMAXREG.DEALLOC.CTAPOOL 0x28 ;  /* 0x00000028000079c8 */ /* 0x000e0000080e0500 */
[----:B0-----:R-:W-:-:S13]  /*b0a0*/  ISETP.NE.AND P0, PT, R0, RZ, PT ;  /* 0x000000ff0000720c */ /* 0x001fda0003f05270 */
[----:B------:R-:W-:Y:S05]  /*b0b0*/  @P0 EXIT ;  /* 0x000000000000094d */ /* 0x000fea0003800000 */
[----:B------:R-:W-:Y:S01]  /*b0c0*/  LOP3.LUT P0, RZ, R8, 0xff, RZ, 0xc0, !PT ;  /* 0x000000ff08ff7812 */ /* 0x000fe2000780c0ff */
[----:B------:R-:W-:Y:S02]  /*b0d0*/  IMAD.MOV.U32 R0, RZ, RZ, 0x1 ;  /* 0x00000001ff007424 */ /* 0x000fe400078e00ff */
[----:B------:R-:W-:-:S10]  /*b0e0*/  IMAD.MOV.U32 R3, RZ, RZ, RZ ;  /* 0x000000ffff037224 */ /* 0x000fd400078e00ff */
[----:B------:R-:W-:Y:S05]  /*b0f0*/  @!P0 BRA `(.L_x_273) ;  /* 0x0000000c003c8947 */ /* 0x000fea0003800000 */
[----:B------:R-:W0:Y:S01]  /*b100*/  LDC R0, c[0x0][0x28c] ;  /* 0x0000a300ff007b82 */ /* 0x000e220000000800 */
[----:B------:R-:W1:Y:S01]  /*b110*/  S2R R9, SR_CgaCtaId ;  /* 0x0000000000097919 */ /* 0x000e620000008800 */
[----:B------:R-:W-:Y:S01]  /*b120*/  ULDC UR5, c[0x0][0x600] ;  /* 0x0001800000057ab9 */ /* 0x000fe20000000800 */
[----:B------:R-:W-:Y:S01]  /*b130*/  ULDC UR4, c[0x0][0xc] ;  /* 0x0000030000047ab9 */ /* 0x000fe20000000800 */
[----:B------:R-:W-:Y:S01]  /*b140*/  UIADD3 UR16, UR5, -0x1, URZ ;  /* 0xffffffff05107890 */ /* 0x000fe2000fffe03f */
[----:B------:R-:W-:Y:S01]  /*b150*/  BSSY B0, `(.L_x_273) ;  /* 0x00000c9000007945 */ /* 0x000fe20003800000 */
[----:B------:R-:W-:Y:S01]  /*b160*/  ULDC UR6, c[0x0][0x658] ;  /* 0x0001960000067ab9 */ /* 0x000fe20000000800 */
[----:B------:R-:W-:Y:S01]  /*b170*/  ULDC UR5, c[0x0][0x10] ;  /* 0x0000040000057ab9 */ /* 0x000fe20000000800 */
[----:B------:R-:W-:Y:S01]  /*b180*/  UMOV UR7, 0xffffffff ;  /* 0xffffffff00077882 */ /* 0x000fe20000000000 */
[----:B------:R-:W-:Y:S01]  /*b190*/  UMOV UR8, 0x1 ;  /* 0x0000000100087882 */ /* 0x000fe20000000000 */
[----:B------:R-:W-:Y:S01]  /*b1a0*/  UIMAD.WIDE.U32 UR4, UR4, UR5, URZ ;  /* 0x00000005040472a5 */ /* 0x000fe2000f8e003f */
[----:B------:R-:W-:Y:S01]  /*b1b0*/  IMAD.MOV.U32 R11, RZ, RZ, 0x1 ;  /* 0x00000001ff0b7424 */ /* 0x000fe200078e00ff */
[----:B------:R-:W-:Y:S01]  /*b1c0*/  USHF.L.U32 UR7, UR7, UR6, URZ ;  /* 0x0000000607077299 */ /* 0x000fe2000800063f */
[----:B------:R-:W-:Y:S01]  /*b1d0*/  LOP3.LUT R8, R19, 0x2, RZ, 0xfc, !PT ;  /* 0x0000000213087812 */ /* 0x000fe200078efcff */
[----:B------:R-:W-:-:S02]  /*b1e0*/  USHF.L.U32 UR18, UR8, UR6, URZ ;  /* 0x0000000608127299 */ /* 0x000fc4000800063f */
[----:B------:R-:W-:Y:S01]  /*b1f0*/  ULOP3.LUT UR17, URZ, UR7, URZ, 0x33, !UPT ;  /* 0x000000073f117292 */ /* 0x000fe2000f8e333f */
[----:B------:R-:W-:Y:S01]  /*b200*/  ULDC UR6, c[0x0][0x14] ;  /* 0x0000050000067ab9 */ /* 0x000fe20000000800 */
[----:B------:R-:W-:Y:S01]  /*b210*/  ULDC.64 UR22, c[0x0][0x198] ;  /* 0x0000660000167ab9 */ /* 0x000fe20000000a00 */
[----:B------:R-:W-:Y:S02]  /*b220*/  UIMAD.WIDE.U32 UR20, UR4, UR6, URZ ;  /* 0x00000006041472a5 */ /* 0x000fe4000f8e003f */
[----:B------:R-:W-:Y:S01]  /*b230*/  UIMAD UR13, UR5, UR6, URZ ;  /* 0x00000006050d72a4 */ /* 0x000fe2000f8e023f */
[----:B0-----:R-:W-:-:S03]  /*b240*/  VIADD R0, R0, 0xf ;  /* 0x0000000f00007836 */ /* 0x001fc60000000000 */
[----:B------:R-:W-:Y:S02]  /*b250*/  UIADD3 UR13, UR21, UR13, URZ ;  /* 0x0000000d150d7290 */ /* 0x000fe4000fffe03f */
[----:B------:R-:W-:-:S04]  /*b260*/  SHF.R.S32.HI R3, RZ, 0x1f, R0 ;  /* 0x0000001fff037819 */ /* 0x000fc80000011400 */
[----:B------:R-:W-:Y:S01]  /*b270*/  LEA.HI R3, R3, R0, RZ, 0x4 ;  /* 0x0000000003037211 */ /* 0x000fe200078f20ff */
[----:B------:R-:W-:Y:S01]  /*b280*/  IMAD.MOV.U32 R0, RZ, RZ, 0x1 ;  /* 0x00000001ff007424 */ /* 0x000fe200078e00ff */
[----:B-1----:R-:W-:Y:S02]  /*b290*/  LOP3.LUT R9, R9, 0x1, RZ, 0xc0, !PT ;  /* 0x0000000109097812 */ /* 0x002fe400078ec0ff */
[----:B------:R-:W-:Y:S01]  /*b2a0*/  SHF.R.S32.HI R10, RZ, 0x4, R3 ;  /* 0x00000004ff0a7819 */ /* 0x000fe20000011403 */
[----:B------:R-:W-:-:S04]  /*b2b0*/  IMAD.MOV.U32 R3, RZ, RZ, RZ ;  /* 0x000000ffff037224 */ /* 0x000fc800078e00ff */
[----:B------:R-:W-:-:S07]  /*b2c0*/  VIADD R12, R10, 0x1 ;  /* 0x000000010a0c7836 */ /* 0x000fce0000000000 */
.L_x_284:
[----:B------:R-:W-:-:S03]  /*b2d0*/  UMOV UR4, 0xffffffff ;  /* 0xffffffff00047882 */ /* 0x000fc60000000000 */
[----:B------:R-:W-:Y:S05]  /*b2e0*/  BRA.DIV UR4, `(.L_x_274) ;  /* 0x0000001604387947 */ /* 0x000fea000b800000 */
[----:B------:R-:W-:-:S13]  /*b2f0*/  ELECT P6, URZ, PT ;  /* 0x00000000003f782f */ /* 0x000fda00038c0000 */
.L_x_306:
[----:B------:R-:W0:Y:S01]  /*b300*/  LDC R4, c[0x0][0x28c] ;  /* 0x0000a300ff047b82 */ /* 0x000e220000000800 */
[----:B------:R-:W-:Y:S01]  /*b310*/  BSSY B1, `(.L_x_275) ;  /* 0x000003a000017945 */ /* 0x000fe20003800000 */
[----:B0-----:R-:W-:-:S13]  /*b320*/  ISETP.LT.OR P6, PT, R4, 0x1, !P6 ;  /* 0x000000010400780c */ /* 0x001fda00077c1670 */
[----:B------:R-:W-:Y:S05]  /*b330*/  @P6 BRA `(.L_x_276) ;  /* 0x0000000000dc6947 */ /* 0x000fea0003800000 */
[----:B------:R-:W-:Y:S02]  /*b340*/  IMAD R20, R20, 0x2, R9 ;  /* 0x0000000214147824 */ /* 0x000fe400078e0209 */
[----:B------:R-:W-:Y:S02]  /*b350*/  IMAD R21, R13, 0x180, RZ ;  /* 0x000001800d157824 */ /* 0x000fe400078e02ff */
[----:B------:R-:W-:Y:S02]  /*b360*/  IMAD.MOV.U32 R22, RZ, RZ, RZ ;  /* 0x000000ffff167224 */ /* 0x000fe400078e00ff */
[----:B------:R-:W-:Y:S02]  /*b370*/  IMAD.MOV.U32 R4, RZ, RZ, R12 ;  /* 0x000000ffff047224 */ /* 0x000fe400078e000c */
[----:B------:R-:W-:Y:S02]  /*b380*/  IMAD.MOV.U32 R5, RZ, RZ, R0 ;  /* 0x000000ffff057224 */ /* 0x000fe400078e0000 */
[----:B------:R-:W-:-:S02]  /*b390*/  IMAD.MOV.U32 R14, RZ, RZ, R3 ;  /* 0x000000ffff0e7224 */ /* 0x000fc400078e0003 */
[----:B------:R-:W-:-:S07]  /*b3a0*/  IMAD R15, R20, 0x28, RZ ;  /* 0x00000028140f7824 */ /* 0x000fce00078e02ff */
.L_x_279:
[----:B------:R-:W0:Y:S01]  /*b3b0*/  S2R R20, SR_CgaCtaId ;  /* 0x0000000000147919 */ /* 0x000e220000008800 */
[----:B------:R-:W-:Y:S02]  /*b3c0*/  MOV R7, 0x400 ;  /* 0x0000040000077802 */ /* 0x000fe40000000f00 */
[----:B------:R-:W-:-:S13]  /*b3d0*/  LOP3.LUT P1, RZ, R18, 0x7f, RZ, 0xc0, !PT ;  /* 0x0000007f12ff7812 */ /* 0x000fda000782c0ff */
[----:B------:R-:W1:Y:S01]  /*b3e0*/  @!P1 LDC R13, c[0x0][0x500] ;  /* 0x00014000ff0d9b82 */ /* 0x000e620000000800 */
[----:B0-----:R-:W-:Y:S02]  /*b3f0*/  LEA R23, R20, R7, 0x18 ;  /* 0x0000000714177211 */ /* 0x001fe400078ec0ff */
[----:B------:R-:W-:-:S03]  /*b400*/  SHF.L.U32 R7, R5, 0x1f, RZ ;  /* 0x0000001f05077819 */ /* 0x000fc600000006ff */
[----:B------:R-:W-:-:S04]  /*b410*/  IMAD R20, R14, 0x8, R23 ;  /* 0x000000080e147824 */ /* 0x000fc800078e0217 */
[----:B------:R-:W0:Y:S02]  /*b420*/  SYNCS.PHASECHK.TRANS64.TRYWAIT P0, [R20+URZ+0x78], R7 ;  /* 0x00007807140075a7 */ /* 0x000e24000800017f */
[----:B01----:R-:W-:Y:S05]  /*b430*/  @!P0 BRA `(.L_x_277) ;  /* 0x0000001400048947 */ /* 0x003fea0003800000 */
.L_x_307:
[----:B0-----:R-:W-:Y:S01]  /*b440*/  PRMT R7, R8, 0x9910, RZ ;  /* 0x0000991008077816 */ /* 0x001fe200000000ff */
[----:B------:R0:W-:Y:S03]  /*b450*/  @!P1 SYNCS.ARRIVE.TRANS64 RZ, [R20+URZ], R13 ;  /* 0x0000000d14ff99a7 */ /* 0x0001e6000800003f */
[----:B------:R-:W-:-:S13]  /*b460*/  ISETP.NE.AND P0, PT, R7, 0x2, PT ;  /* 0x000000020700780c */ /* 0x000fda0003f05270 */
[----:B0-----:R-:W-:Y:S05]  /*b470*/  @P0 BRA `(.L_x_278) ;  /* 0x0000000000040947 */ /* 0x001fea0003800000 */
[----:B------:R-:W-:Y:S01]  /*b480*/  BPT.TRAP 0x1 ;  /* 0x000000040000795c */ /* 0x000fe20000300000 */
.L_x_278:
[----:B------:R-:W-:Y:S01]  /*b490*/  IMAD R7, R14, 0x2, R9 ;  /* 0x000000020e077824 */ /* 0x000fe200078e0209 */
[----:B------:R-:W-:Y:S01]  /*b4a0*/  R2UR UR9, R20 ;  /* 0x00000000140972ca */ /* 0x000fe200000e0000 */
[--C-:B------:R-:W-:Y:S01]  /*b4b0*/  IMAD R13, R14, 0x3000, R23.reuse ;  /* 0x000030000e0d7824 */ /* 0x100fe200078e0217 */
[----:B------:R-:W-:Y:S01]  /*b4c0*/  UIADD3 UR4, UP0, UR22, 0xf0, URZ ;  /* 0x000000f016047890 */ /* 0x000fe2000ff1e03f */
[----:B------:R-:W-:Y:S01]  /*b4d0*/  IMAD R7, R7, 0x280, RZ ;  /* 0x0000028007077824 */ /* 0x000fe200078e02ff */
[----:B------:R-:W-:Y:S01]  /*b4e0*/  R2UR UR11, R21 ;  /* 0x00000000150b72ca */ /* 0x000fe200000e0000 */
[----:B------:R-:W-:Y:S01]  /*b4f0*/  VIADD R4, R4, 0xffffffff ;  /* 0xffffffff04047836 */ /* 0x000fe20000000000 */
[----:B------:R-:W-:Y:S01]  /*b500*/  R2UR UR5, R13 ;  /* 0x000000000d0572ca */ /* 0x000fe200000e0000 */
[----:B------:R-:W-:Y:S01]  /*b510*/  IMAD R7, R7, 0x2, R23 ;  /* 0x0000000207077824 */ /* 0x000fe200078e0217 */
[----:B------:R-:W-:Y:S01]  /*b520*/  R2UR UR10, R22 ;  /* 0x00000000160a72ca */ /* 0x000fe200000e0000 */
[----:B------:R-:W-:Y:S01]  /*b530*/  UIADD3 UR24, UP1, UR22, 0x1f0, URZ ;  /* 0x000001f016187890 */ /* 0x000fe2000ff3e03f */
[----:B------:R-:W-:Y:S01]  /*b540*/  R2UR UR12, R6 ;  /* 0x00000000060c72ca */ /* 0x000fe200000e0000 */
[----:B------:R-:W-:Y:S01]  /*b550*/  VIADD R14, R14, 0x1 ;  /* 0x000000010e0e7836 */ /* 0x000fe20000000000 */
[----:B------:R-:W-:Y:S01]  /*b560*/  R2UR UR8, R7 ;  /* 0x00000000070872ca */ /* 0x000fe200000e0000 */
[----:B------:R-:W-:Y:S01]  /*b570*/  UIADD3.X UR25, URZ, UR23, URZ, UP1, !UPT ;  /* 0x000000173f197290 */ /* 0x000fe20008ffe43f */
[----:B------:R-:W-:Y:S01]  /*b580*/  R2UR UR19, R15 ;  /* 0x000000000f1372ca */ /* 0x000fe200000e0000 */
[----:B------:R-:W-:Y:S01]  /*b590*/  UMOV UR6, 0x0 ;  /* 0x0000000000067882 */ /* 0x000fe20000000000 */
[----:B------:R-:W-:Y:S01]  /*b5a0*/  ISETP.GT.AND P1, PT, R4, 0x1, PT ;  /* 0x000000010400780c */ /* 0x000fe20003f24270 */
[----:B------:R-:W-:Y:S01]  /*b5b0*/  UMOV UR7, 0x10000000 ;  /* 0x1000000000077882 */ /* 0x000fe20000000000 */
[----:B------:R-:W-:Y:S01]  /*b5c0*/  ISETP.NE.AND P0, PT, R14, 0xf, PT ;  /* 0x0000000f0e00780c */ /* 0x000fe20003f05270 */
[----:B------:R-:W-:Y:S01]  /*b5d0*/  UIADD3 UR14, UR5, 0x200, URZ ;  /* 0x00000200050e7890 */ /* 0x000fe2000fffe03f */
[----:B------:R-:W-:Y:S01]  /*b5e0*/  VIADD R22, R22, 0x10 ;  /* 0x0000001016167836 */ /* 0x000fe20000000000 */
[----:B------:R-:W-:Y:S01]  /*b5f0*/  UIADD3.X UR5, URZ, UR23, URZ, UP0, !UPT ;  /* 0x000000173f057290 */ /* 0x000fe200087fe43f */
[----:B------:R-:W-:Y:S01]  /*b600*/  SEL R20, RZ, 0x1, P0 ;  /* 0x00000001ff147807 */ /* 0x000fe20000000000 */
[----:B------:R-:W-:Y:S01]  /*b610*/  UMOV UR26, 0x30000 ;  /* 0x00030000001a7882 */ /* 0x000fe20000000000 */
[----:B------:R-:W-:Y:S01]  /*b620*/  SEL R14, R14, RZ, P0 ;  /* 0x000000ff0e0e7207 */ /* 0x000fe20000000000 */
[----:B------:R-:W-:Y:S01]  /*b630*/  UIADD3 UR15, UR8, 0x2d200, URZ ;  /* 0x0002d200080f7890 */ /* 0x000fe2000fffe03f */
[----:B------:R-:W-:-:S02]  /*b640*/  LOP3.LUT R5, R5, R20, RZ, 0x3c, !PT ;  /* 0x0000001405057212 */ /* 0x000fc400078e3cff */
[----:B------:R-:W-:Y:S02]  /*b650*/  UMOV UR8, UR14 ;  /* 0x0000000e00087c82 */ /* 0x000fe40008000000 */
[----:B------:R0:W-:Y:S02]  /*b660*/  UTMALDG.3D [UR8], [UR4], desc[UR6] ;  /* 0x00000608040075b4 */ /* 0x0001e40008011000 */
[----:B0-----:R-:W-:Y:S01]  /*b670*/  UMOV UR8, UR15 ;  /* 0x0000000f00087c82 */ /* 0x001fe20008000000 */
[----:B------:R-:W-:Y:S02]  /*b680*/  UMOV UR11, UR19 ;  /* 0x00000013000b7c82 */ /* 0x000fe40008000000 */
[----:B------:R0:W-:Y:S02]  /*b690*/  UTMALDG.3D.MULTICAST [UR8], [UR24], UR26, desc[UR6] ;  /* 0x00000608180073b4 */ /* 0x0001e4000801181a */
[----:B0-----:R-:W-:Y:S05]  /*b6a0*/  @P1 BRA `(.L_x_279) ;  /* 0xfffffffc00401947 */ /* 0x001fea000383ffff */
.L_x_276:
[----:B------:R-:W-:Y:S05]  /*b6b0*/  BSYNC B1 ;  /* 0x0000000000017941 */ /* 0x000fea0003800000 */
.L_x_275:
[----:B------:R-:W-:Y:S01]  /*b6c0*/  LOP3.LUT P1, RZ, R11, 0xff, RZ, 0xc0, !PT ;  /* 0x000000ff0bff7812 */ /* 0x000fe2000782c0ff */
[C---:B------:R-:W-:Y:S01]  /*b6d0*/  IMAD.IADD R6, R10.reuse, 0x1, R3 ;  /* 0x000000010a067824 */ /* 0x040fe200078e0203 */
[----:B------:R-:W-:Y:S01]  /*b6e0*/  ULDC.64 UR4, c[0x0][0x650] ;  /* 0x0001940000047ab9 */ /* 0x000fe20000000a00 */
[----:B------:R-:W-:Y:S01]  /*b6f0*/  ISETP.GE.U32.AND P2, PT, R10, 0xf, PT ;  /* 0x0000000f0a00780c */ /* 0x000fe20003f46070 */
[----:B------:R-:W-:Y:S01]  /*b700*/  BSSY B1, `(.L_x_280) ;  /* 0x000006b000017945 */ /* 0x000fe20003800000 */
[----:B------:R-:W-:Y:S01]  /*b710*/  IMAD.MOV.U32 R13, RZ, RZ, -0x1 ;  /* 0xffffffffff0d7424 */ /* 0x000fe200078e00ff */
[----:B------:R-:W-:Y:S01]  /*b720*/  ISETP.GT.U32.AND P0, PT, R6, 0xe, PT ;  /* 0x0000000e0600780c */ /* 0x000fe20003f04070 */
[----:B------:R-:W-:Y:S01]  /*b730*/  IMAD.MOV.U32 R20, RZ, RZ, -0x1 ;  /* 0xffffffffff147424 */ /* 0x000fe200078e00ff */
[----:B------:R-:W-:Y:S02]  /*b740*/  PRMT R11, RZ, 0x7610, R11 ;  /* 0x00007610ff0b7816 */ /* 0x000fe4000000000b */
[----:B------:R-:W-:-:S03]  /*b750*/  ISETP.LT.U32.AND P0, PT, R10, 0xf, P0 ;  /* 0x0000000f0a00780c */ /* 0x000fc60000701070 */
[----:B------:R-:W0:Y:S01]  /*b760*/  @P1 S2R R5, SR_CgaCtaId ;  /* 0x0000000000051919 */ /* 0x000e220000008800 */
[----:B------:R-:W-:-:S04]  /*b770*/  @P1 MOV R4, 0x400 ;  /* 0x0000040000041802 */ /* 0x000fc80000000f00 */
[----:B0-----:R-:W-:Y:S01]  /*b780*/  @P1 LEA R3, R5, R4, 0x18 ;  /* 0x0000000405031211 */ /* 0x001fe200078ec0ff */
[----:B------:R-:W-:-:S03]  /*b790*/  IMAD.WIDE.U32 R4, R6, -0x77777777, RZ ;  /* 0x8888888906047825 */ /* 0x000fc600078e00ff */
[----:B------:R0:W-:Y:S01]  /*b7a0*/  @P1 SYNCS.ARRIVE.TRANS64.A1T0 RZ, [R3+URZ+0x108], RZ ;  /* 0x000108ff03ff19a7 */ /* 0x0001e2000810003f */
[----:B------:R-:W-:Y:S02]  /*b7b0*/  IADD3 R16, P1, R16, UR20, RZ ;  /* 0x0000001410107c10 */ /* 0x000fe4000ff3e0ff */
[----:B------:R-:W-:Y:S02]  /*b7c0*/  SHF.R.U32.HI R5, RZ, 0x3, R5 ;  /* 0x00000003ff057819 */ /* 0x000fe40000011605 */
[----:B------:R-:W-:Y:S02]  /*b7d0*/  IADD3.X R17, R17, UR13, RZ, P1, !PT ;  /* 0x0000000d11117c10 */ /* 0x000fe40008ffe4ff */
[----:B------:R-:W-:Y:S02]  /*b7e0*/  PRMT R4, RZ, 0x7610, R4 ;  /* 0x00007610ff047816 */ /* 0x000fe40000000004 */
[----:B0-----:R-:W-:Y:S02]  /*b7f0*/  SEL R3, RZ, 0x1, !P0 ;  /* 0x00000001ff037807 */ /* 0x001fe40004000000 */
[----:B------:R-:W-:-:S02]  /*b800*/  ISETP.GE.U32.AND P0, PT, R16, UR4, PT ;  /* 0x0000000410007c0c */ /* 0x000fc4000bf06070 */
[----:B------:R-:W-:Y:S01]  /*b810*/  LOP3.LUT R0, R0, R3, RZ, 0x3c, !PT ;  /* 0x0000000300007212 */ /* 0x000fe200078e3cff */
[----:B------:R-:W-:Y:S01]  /*b820*/  IMAD R3, R5, -0xf, R6 ;  /* 0xfffffff105037824 */ /* 0x000fe200078e0206 */
[----:B------:R-:W-:Y:S01]  /*b830*/  ISETP.GE.U32.AND.EX P0, PT, R17, UR5, PT, P0 ;  /* 0x0000000511007c0c */ /* 0x000fe2000bf06100 */
[----:B------:R-:W-:Y:S01]  /*b840*/  IMAD.MOV.U32 R6, RZ, RZ, -0x1 ;  /* 0xffffffffff067424 */ /* 0x000fe200078e00ff */
[----:B------:R-:W-:-:S11]  /*b850*/  @P2 LOP3.LUT R0, R0, 0x1, R5, 0x78, !PT ;  /* 0x0000000100002812 */ /* 0x000fd600078e7805 */
[----:B------:R-:W-:Y:S05]  /*b860*/  @P0 BRA `(.L_x_281) ;  /* 0x0000000400500947 */ /* 0x000fea0003800000 */
[----:B------:R-:W0:Y:S01]  /*b870*/  S2R R15, SR_CTAID.X ;  /* 0x00000000000f7919 */ /* 0x000e220000002500 */
[----:B------:R-:W-:Y:S01]  /*b880*/  ULDC.64 UR4, c[0x0][0x628] ;  /* 0x00018a0000047ab9 */ /* 0x000fe20000000a00 */
[----:B------:R-:W1:Y:S01]  /*b890*/  LDC R20, c[0x0][0x144] ;  /* 0x00005100ff147b82 */ /* 0x000e620000000800 */
[----:B------:R-:W-:Y:S01]  /*b8a0*/  ISETP.NE.U32.AND P0, PT, RZ, UR4, PT ;  /* 0x00000004ff007c0c */ /* 0x000fe2000bf05070 */
[----:B------:R-:W2:Y:S01]  /*b8b0*/  S2R R13, SR_CTAID.Y ;  /* 0x00000000000d7919 */ /* 0x000ea20000002600 */
[----:B------:R-:W-:Y:S01]  /*b8c0*/  ULDC UR7, c[0x0][0x630] ;  /* 0x00018c0000077ab9 */ /* 0x000fe20000000800 */
[----:B------:R-:W-:Y:S01]  /*b8d0*/  ULDC UR8, c[0x0][0x150] ;  /* 0x0000540000087ab9 */ /* 0x000fe20000000800 */
[----:B------:R-:W-:Y:S01]  /*b8e0*/  ISETP.NE.AND.EX P0, PT, RZ, UR5, PT, P0 ;  /* 0x00000005ff007c0c */ /* 0x000fe2000bf05300 */
[----:B------:R-:W-:Y:S02]  /*b8f0*/  IMAD.MOV.U32 R4, RZ, RZ, R16 ;  /* 0x000000ffff047224 */ /* 0x000fe400078e0010 */
[----:B------:R-:W-:Y:S01]  /*b900*/  IMAD.MOV.U32 R5, RZ, RZ, R17 ;  /* 0x000000ffff057224 */ /* 0x000fe200078e0011 */
[----:B0-----:R-:W-:-:S09]  /*b910*/  I2FP.F32.U32 R22, R15 ;  /* 0x0000000f00167245 */ /* 0x001fd20000201000 */
[----:B------:R-:W-:Y:S05]  /*b920*/  @!P0 BRA `(.L_x_282) ;  /* 0x0000000000288947 */ /* 0x000fea0003800000 */
[----:B------:R-:W-:Y:S02]  /*b930*/  ULDC UR6, c[0x0][0x634] ;  /* 0x00018d0000067ab9 */ /* 0x000fe40000000800 */
[----:B------:R-:W-:-:S05]  /*b940*/  IADD3 R5, P0, R16, UR6, RZ ;  /* 0x0000000610057c10 */ /* 0x000fca000ff1e0ff */
[----:B------:R-:W-:-:S04]  /*b950*/  IMAD.X R21, RZ, RZ, R17, P0 ;  /* 0x000000ffff157224 */ /* 0x000fc800000e0611 */
[----:B------:R-:W-:-:S04]  /*b960*/  IMAD.WIDE.U32 R6, R21, UR4, RZ ;  /* 0x0000000415067c25 */ /* 0x000fc8000f8e00ff */
[----:B------:R-:W-:-:S04]  /*b970*/  IMAD.WIDE.U32 R6, P0, R5, UR5, R6 ;  /* 0x0000000505067c25 */ /* 0x000fc8000f800006 */
[----:B------:R-:W-:-:S04]  /*b980*/  IMAD.WIDE.U32 R4, R5, UR4, RZ ;  /* 0x0000000405047c25 */ /* 0x000fc8000f8e00ff */
[----:B------:R-:W-:Y:S01]  /*b990*/  IMAD.MOV.U32 R4, RZ, RZ, R7 ;  /* 0x000000ffff047224 */ /* 0x000fe200078e0007 */
[----:B------:R-:W-:Y:S01]  /*b9a0*/  IADD3 RZ, P1, R5, R6, RZ ;  /* 0x0000000605ff7210 */ /* 0x000fe20007f3e0ff */
[----:B------:R-:W-:-:S04]  /*b9b0*/  IMAD.X R5, RZ, RZ, RZ, P0 ;  /* 0x000000ffff057224 */ /* 0x000fc800000e06ff */
[----:B------:R-:W-:-:S08]  /*b9c0*/  IMAD.WIDE.U32.X R4, R21, UR5, R4, P1 ;  /* 0x0000000515047c25 */ /* 0x000fd000088e0404 */
.L_x_282:
[----:B------:R-:W-:Y:S01]  /*b9d0*/  FMUL R22, R22, UR8 ;  /* 0x0000000816167c20 */ /* 0x000fe20008400000 */
[--C-:B------:R-:W-:Y:S01]  /*b9e0*/  SHF.R.U64 R14, R4, UR7, R5.reuse ;  /* 0x00000007040e7c19 */ /* 0x100fe20008001205 */
[----:B------:R-:W-:Y:S01]  /*b9f0*/  ULDC.64 UR4, c[0x0][0x620] ;  /* 0x0001880000047ab9 */ /* 0x000fe20000000a00 */
[----:B------:R-:W-:Y:S01]  /*ba00*/  SHF.R.U32.HI R4, RZ, UR7, R5 ;  /* 0x00000007ff047c19 */ /* 0x000fe20008011605 */
[----:B------:R-:W-:Y:S01]  /*ba10*/  ULDC.64 UR6, c[0x0][0x640] ;  /* 0x0001900000067ab9 */ /* 0x000fe20000000a00 */
[----:B------:R-:W-:Y:S01]  /*ba20*/  IADD3 R5, P0, RZ, -R14, RZ ;  /* 0x8000000eff057210 */ /* 0x000fe20007f1e0ff */
[----:B------:R-:W0:Y:S04]  /*ba30*/  F2I.U32.TRUNC.NTZ R22, R22 ;  /* 0x0000001600167305 */ /* 0x000e28000020f000 */
[----:B------:R-:W-:Y:S01]  /*ba40*/  IMAD.X R4, RZ, RZ, ~R4, P0 ;  /* 0x000000ffff047224 */ /* 0x000fe200000e0e04 */
[----:B------:R-:W-:-:S03]  /*ba50*/  ISETP.NE.U32.AND P0, PT, RZ, UR6, PT ;  /* 0x00000006ff007c0c */ /* 0x000fc6000bf05070 */
[----:B------:R-:W-:Y:S01]  /*ba60*/  IMAD R4, R4, UR4, RZ ;  /* 0x0000000404047c24 */ /* 0x000fe2000f8e02ff */
[----:B------:R-:W-:-:S03]  /*ba70*/  ISETP.NE.AND.EX P0, PT, RZ, UR7, PT, P0 ;  /* 0x00000007ff007c0c */ /* 0x000fc6000bf05300 */
[C---:B------:R-:W-:Y:S01]  /*ba80*/  IMAD R7, R5.reuse, UR5, R4 ;  /* 0x0000000505077c24 */ /* 0x040fe2000f8e0204 */
[----:B------:R-:W-:Y:S01]  /*ba90*/  ULDC UR5, c[0x0][0x154] ;  /* 0x0000550000057ab9 */ /* 0x000fe20000000800 */
[----:B------:R-:W-:Y:S01]  /*baa0*/  IMAD.WIDE.U32 R4, R5, UR4, R16 ;  /* 0x0000000405047c25 */ /* 0x000fe2000f8e0010 */
[----:B------:R-:W-:-:S03]  /*bab0*/  ULDC UR4, c[0x0][0x618] ;  /* 0x0001860000047ab9 */ /* 0x000fc60000000800 */
[----:B0-----:R-:W-:Y:S02]  /*bac0*/  IMAD.MOV R6, RZ, RZ, -R22 ;  /* 0x000000ffff067224 */ /* 0x001fe400078e0a16 */
[----:B------:R-:W-:Y:S02]  /*bad0*/  IMAD.IADD R5, R5, 0x1, R7 ;  /* 0x0000000105057824 */ /* 0x000fe400078e0207 */
[----:B-1----:R-:W-:Y:S01]  /*bae0*/  IMAD R15, R20, R6, R15 ;  /* 0x00000006140f7224 */ /* 0x002fe200078e020f */
[----:B--2---:R-:W-:Y:S01]  /*baf0*/  I2FP.F32.U32 R6, R13 ;  /* 0x0000000d00067245 */ /* 0x004fe20000201000 */
[----:B------:R-:W0:Y:S01]  /*bb00*/  LDC R20, c[0x0][0x148] ;  /* 0x00005200ff147b82 */ /* 0x000e220000000800 */
[--C-:B------:R-:W-:Y:S02]  /*bb10*/  SHF.R.U64 R21, R4, UR4, R5.reuse ;  /* 0x0000000404157c19 */ /* 0x100fe40008001205 */
[----:B------:R-:W-:Y:S01]  /*bb20*/  SHF.R.U32.HI R4, RZ, UR4, R5 ;  /* 0x00000004ff047c19 */ /* 0x000fe20008011605 */
[----:B------:R-:W-:Y:S01]  /*bb30*/  FMUL R6, R6, UR5 ;  /* 0x0000000506067c20 */ /* 0x000fe20008400000 */
[----:B------:R-:W-:-:S02]  /*bb40*/  ULDC UR4, c[0x0][0x608] ;  /* 0x0001820000047ab9 */ /* 0x000fc40000000800 */
[--C-:B------:R-:W-:Y:S01]  /*bb50*/  SHF.R.U64 R23, R21, UR4, R4.reuse ;  /* 0x0000000415177c19 */ /* 0x100fe20008001204 */
[----:B------:R1:W2:Y:S01]  /*bb60*/  F2I.U32.TRUNC.NTZ R24, R6 ;  /* 0x0000000600187305 */ /* 0x0002a2000020f000 */
[----:B------:R-:W-:Y:S01]  /*bb70*/  SHF.R.U32.HI R4, RZ, UR4, R4 ;  /* 0x00000004ff047c19 */ /* 0x000fe20008011604 */
[----:B------:R-:W-:-:S03]  /*bb80*/  ULDC UR4, c[0x0][0x658] ;  /* 0x0001960000047ab9 */ /* 0x000fc60000000800 */
[--C-:B------:R-:W-:Y:S02]  /*bb90*/  SHF.R.U64 R22, R23, UR4, R4.reuse ;  /* 0x0000000417167c19 */ /* 0x100fe40008001204 */
[----:B------:R-:W-:-:S03]  /*bba0*/  SHF.R.U32.HI R25, RZ, UR4, R4 ;  /* 0x00000004ff197c19 */ /* 0x000fc60008011604 */
[----:B------:R-:W-:Y:S02]  /*bbb0*/  IMAD.MOV.U32 R4, RZ, RZ, R22 ;  /* 0x000000ffff047224 */ /* 0x000fe400078e0016 */
[----:B------:R-:W-:Y:S01]  /*bbc0*/  IMAD.MOV.U32 R5, RZ, RZ, R25 ;  /* 0x000000ffff057224 */ /* 0x000fe200078e0019 */
[----:B-1----:R-:W-:Y:S06]  /*bbd0*/  @!P0 BRA `(.L_x_283) ;  /* 0x0000000000288947 */ /* 0x002fec0003800000 */
        /* <DEDUP_REMOVED lines=10> */
.L_x_283:
[----:B------:R-:W-:Y:S01]  /*bc80*/  ISETP.NE.AND P0, PT, R2, 0x1, PT ;  /* 0x000000010200780c */ /* 0x000fe20003f05270 */
[----:B------:R-:W-:Y:S01]  /*bc90*/  ULDC UR4, c[0x0][0x648] ;  /* 0x0001920000047ab9 */ /* 0x000fe20000000800 */
[----:B------:R-:W-:Y:S01]  /*bca0*/  LOP3.LUT R23, R23, UR17, RZ, 0xc0, !PT ;  /* 0x0000001117177c12 */ /* 0x000fe2000f8ec0ff */
[----:B--2---:R-:W-:Y:S01]  /*bcb0*/  IMAD.MOV R24, RZ, RZ, -R24 ;  /* 0x000000ffff187224 */ /* 0x004fe200078e0a18 */
[----:B------:R-:W-:Y:S01]  /*bcc0*/  SHF.R.U64 R4, R4, UR4, R5 ;  /* 0x0000000404047c19 */ /* 0x000fe20008001205 */
[----:B------:R-:W-:Y:S01]  /*bcd0*/  ULDC UR4, c[0x0][0x638] ;  /* 0x00018e0000047ab9 */ /* 0x000fe20000000800 */
[----:B------:R-:W-:Y:S01]  /*bce0*/  LOP3.LUT R21, R21, UR16, RZ, 0xc0, !PT ;  /* 0x0000001015157c12 */ /* 0x000fe2000f8ec0ff */
[----:B------:R-:W-:Y:S01]  /*bcf0*/  ULDC UR5, c[0x0][0x610] ;  /* 0x0001840000057ab9 */ /* 0x000fe20000000800 */
[----:B------:R-:W-:Y:S02]  /*bd00*/  IMAD.MOV.U32 R6, RZ, RZ, R14 ;  /* 0x000000ffff067224 */ /* 0x000fe400078e000e */
[----:B------:R-:W-:-:S02]  /*bd10*/  IMAD.MOV R5, RZ, RZ, -R4 ;  /* 0x000000ffff057224 */ /* 0x000fc400078e0a04 */
[----:B------:R-:W-:Y:S02]  /*bd20*/  IMAD R4, R4, UR18, R23 ;  /* 0x0000001204047c24 */ /* 0x000fe4000f8e0217 */
[----:B0-----:R-:W-:Y:S02]  /*bd30*/  @P0 IMAD R15, R20, R24, R13 ;  /* 0x00000018140f0224 */ /* 0x001fe400078e020d */
[----:B------:R-:W-:Y:S01]  /*bd40*/  IMAD R22, R5, UR4, R22 ;  /* 0x0000000405167c24 */ /* 0x000fe2000f8e0216 */
[----:B------:R-:W-:Y:S01]  /*bd50*/  ULDC UR4, c[0x0][0x600] ;  /* 0x0001800000047ab9 */ /* 0x000fe20000000800 */
[----:B------:R-:W-:Y:S02]  /*bd60*/  IMAD R15, R4, UR5, R15 ;  /* 0x00000005040f7c24 */ /* 0x000fe4000f8e020f */
[----:B------:R-:W-:Y:S02]  /*bd70*/  IMAD R22, R22, UR4, R21 ;  /* 0x0000000416167c24 */ /* 0x000fe4000f8e0215 */
[----:B------:R-:W-:-:S03]  /*bd80*/  IMAD.MOV.U32 R4, RZ, RZ, 0x1 ;  /* 0x00000001ff047424 */ /* 0x000fc600078e00ff */
[----:B------:R-:W-:Y:S02]  /*bd90*/  SEL R20, R22, R15, !P0 ;  /* 0x0000000f16147207 */ /* 0x000fe40004000000 */
[----:B------:R-:W-:-:S07]  /*bda0*/  SEL R13, R15, R22, !P0 ;  /* 0x000000160f0d7207 */ /* 0x000fce0004000000 */
.L_x_281:
[----:B------:R-:W-:Y:S05]  /*bdb0*/  BSYNC B1 ;  /* 0x0000000000017941 */ /* 0x000fea0003800000 */
.L_x_280:
[----:B------:R-:W-:-:S13]  /*bdc0*/  LOP3.LUT P0, RZ, R4, 0xff, RZ, 0xc0, !PT ;  /* 0x000000ff04ff7812 */ /* 0x000fda000780c0ff */
[----:B------:R-:W-:Y:S05]  /*bdd0*/  @P0 BRA `(.L_x_284) ;  /* 0xfffffff4003c0947 */ /* 0x000fea000383ffff */
[----:B------:R-:W-:Y:S05]  /*bde0*/  BSYNC B0 ;  /* 0x0000000000007941 */ /* 0x000fea0003800000 */
.L_x_273:
[----:B------:R-:W-:-:S03]  /*bdf0*/  UMOV UR4, 0xffffffff ;  /* 0xffffffff00047882 */ /* 0x000fc60000000000 */
[----:B------:R-:W-:Y:S05]  /*be00*/  BRA.DIV UR4, `(.L_x_285) ;  /* 0x0000000a04a47947 */ /* 0x000fea000b800000 */
[----:B------:R-:W-:-:S13]  /*be10*/  ELECT P6, URZ, PT ;  /* 0x00000000003f782f */ /* 0x000fda00038c0000 */
.L_x_310:
[----:B------:R-:W-:Y:S04]  /*be20*/  BSSY B0, `(.L_x_286) ;  /* 0x000008e000007945 */ /* 0x000fe80003800000 */
[----:B------:R-:W-:Y:S05]  /*be30*/  @!P6 BRA `(.L_x_287) ;  /* 0x000000080030e947 */ /* 0x000fea0003800000 */
[----:B------:R-:W-:-:S04]  /*be40*/  LOP3.LUT R19, R19, 0x2, RZ, 0xfc, !PT ;  /* 0x0000000213137812 */ /* 0x000fc800078efcff */
[----:B------:R-:W-:-:S13]  /*be50*/  ISETP.NE.AND P0, PT, R19, 0x3, PT ;  /* 0x000000031300780c */ /* 0x000fda0003f05270 */
[----:B------:R-:W-:Y:S05]  /*be60*/  @!P0 BRA `(.L_x_288) ;  /* 0x0000000000048947 */ /* 0x000fea0003800000 */
[----:B------:R-:W-:Y:S01]  /*be70*/  BPT.TRAP 0x1 ;  /* 0x000000040000795c */ /* 0x000fe20000300000 */
.L_x_288:
[----:B------:R-:W0:Y:S01]  /*be80*/  S2R R5, SR_CgaCtaId ;  /* 0x0000000000057919 */ /* 0x000e220000008800 */
[----:B------:R-:W-:Y:S02]  /*be90*/  MOV R2, 0x400 ;  /* 0x0000040000027802 */ /* 0x000fe40000000f00 */
[----:B------:R-:W-:Y:S02]  /*bea0*/  SHF.L.U32 R4, R0, 0x1f, RZ ;  /* 0x0000001f00047819 */ /* 0x000fe400000006ff */
[----:B0-----:R-:W-:-:S05]  /*beb0*/  LEA R2, R5, R2, 0x18 ;  /* 0x0000000205027211 */ /* 0x001fca00078ec0ff */
[----:B------:R-:W-:-:S04]  /*bec0*/  VIADD R2, R2, 0x78 ;  /* 0x0000007802027836 */ /* 0x000fc80000000000 */
[C---:B------:R-:W-:Y:S02]  /*bed0*/  IMAD R7, R3.reuse, 0x8, R2 ;  /* 0x0000000803077824 */ /* 0x040fe400078e0202 */
[----:B------:R-:W-:Y:S02]  /*bee0*/  VIADD R3, R3, 0x1 ;  /* 0x0000000103037836 */ /* 0x000fe40000000000 */
[----:B------:R-:W0:Y:S03]  /*bef0*/  SYNCS.PHASECHK.TRANS64.TRYWAIT P0, [R7+URZ], R4 ;  /* 0x00000004070075a7 */ /* 0x000e26000800017f */
[----:B------:R-:W-:-:S04]  /*bf00*/  ISETP.NE.AND P1, PT, R3, 0xf, PT ;  /* 0x0000000f0300780c */ /* 0x000fc80003f25270 */
[----:B------:R-:W-:Y:S02]  /*bf10*/  SEL R5, RZ, 0x1, P1 ;  /* 0x00000001ff057807 */ /* 0x000fe40000800000 */
[----:B------:R-:W-:Y:S02]  /*bf20*/  SEL R3, R3, RZ, P1 ;  /* 0x000000ff03037207 */ /* 0x000fe40000800000 */
[----:B------:R-:W-:-:S03]  /*bf30*/  LOP3.LUT R6, R0, R5, RZ, 0x3c, !PT ;  /* 0x0000000500067212 */ /* 0x000fc600078e3cff */
[----:B------:R-:W-:Y:S01]  /*bf40*/  IMAD R8, R3, 0x8, R2 ;  /* 0x0000000803087824 */ /* 0x000fe200078e0202 */
[----:B------:R-:W-:Y:S01]  /*bf50*/  SHF.L.U32 R5, R6, 0x1f, RZ ;  /* 0x0000001f06057819 */ /* 0x000fe200000006ff */
[----:B0-----:R-:W-:Y:S06]  /*bf60*/  @!P0 BRA `(.L_x_289) ;  /* 0x00000008006c8947 */ /* 0x001fec0003800000 */
.L_x_311:
[----:B------:R-:W1:Y:S01]  /*bf70*/  SYNCS.PHASECHK.TRANS64.TRYWAIT P0, [R8+URZ], R5 ;  /* 0x00000005080075a7 */ /* 0x000e62000800017f */
[----:B------:R-:W-:-:S05]  /*bf80*/  VIADD R0, R3, 0x1 ;  /* 0x0000000103007836 */ /* 0x000fca0000000000 */
[----:B------:R-:W-:-:S04]  /*bf90*/  ISETP.NE.AND P1, PT, R0, 0xf, PT ;  /* 0x0000000f0000780c */ /* 0x000fc80003f25270 */
[----:B------:R-:W-:Y:S02]  /*bfa0*/  SEL R3, RZ, 0x1, P1 ;  /* 0x00000001ff037807 */ /* 0x000fe40000800000 */
[----:B0-----:R-:W-:Y:S02]  /*bfb0*/  SEL R7, R0, RZ, P1 ;  /* 0x000000ff00077207 */ /* 0x001fe40000800000 */
[----:B------:R-:W-:-:S03]  /*bfc0*/  LOP3.LUT R6, R6, R3, RZ, 0x3c, !PT ;  /* 0x0000000306067212 */ /* 0x000fc600078e3cff */
[----:B------:R-:W-:Y:S01]  /*bfd0*/  IMAD R9, R7, 0x8, R2 ;  /* 0x0000000807097824 */ /* 0x000fe200078e0202 */
[----:B------:R-:W-:Y:S01]  /*bfe0*/  SHF.L.U32 R4, R6, 0x1f, RZ ;  /* 0x0000001f06047819 */ /* 0x000fe200000006ff */
[----:B-1----:R-:W-:Y:S06]  /*bff0*/  @!P0 BRA `(.L_x_290) ;  /* 0x00000008005c8947 */ /* 0x002fec0003800000 */
.L_x_312:
[----:B------:R-:W1:Y:S01]  /*c000*/  SYNCS.PHASECHK.TRANS64.TRYWAIT P0, [R9+URZ], R4 ;  /* 0x00000004090075a7 */ /* 0x000e62000800017f */
[----:B------:R-:W-:-:S05]  /*c010*/  VIADD R0, R7, 0x1 ;  /* 0x0000000107007836 */ /* 0x000fca0000000000 */
[----:B------:R-:W-:-:S04]  /*c020*/  ISETP.NE.AND P1, PT, R0, 0xf, PT ;  /* 0x0000000f0000780c */ /* 0x000fc80003f25270 */
[----:B------:R-:W-:Y:S02]  /*c030*/  SEL R3, RZ, 0x1, P1 ;  /* 0x00000001ff037807 */ /* 0x000fe40000800000 */
[----:B------:R-:W-:Y:S02]  /*c040*/  SEL R7, R0, RZ, P1 ;  /* 0x000000ff00077207 */ /* 0x000fe40000800000 */
[----:B------:R-:W-:-:S03]  /*c050*/  LOP3.LUT R6, R6, R3, RZ, 0x3c, !PT ;  /* 0x0000000306067212 */ /* 0x000fc600078e3cff */
[----:B0-----:R-:W-:Y:S01]  /*c060*/  IMAD R8, R7, 0x8, R2 ;  /* 0x0000000807087824 */ /* 0x001fe200078e0202 */
[----:B------:R-:W-:Y:S01]  /*c070*/  SHF.L.U32 R5, R6, 0x1f, RZ ;  /* 0x0000001f06057819 */ /* 0x000fe200000006ff */
[----:B-1----:R-:W-:Y:S06]  /*c080*/  @!P0 BRA `(.L_x_291) ;  /* 0x00000008004c8947 */ /* 0x002fec0003800000 */
.L_x_313:
        /* <DEDUP_REMOVED lines=9> */
.L_x_314:
        /* <DEDUP_REMOVED lines=9> */
.L_x_315:
        /* <DEDUP_REMOVED lines=9> */
.L_x_316:
        /* <DEDUP_REMOVED lines=9> */
.L_x_317:
        /* <DEDUP_REMOVED lines=9> */
.L_x_318:
        /* <DEDUP_REMOVED lines=9> */
.L_x_319:
        /* <DEDUP_REMOVED lines=9> */
.L_x_320:
        /* <DEDUP_REMOVED lines=9> */
.L_x_321:
        /* <DEDUP_REMOVED lines=9> */
.L_x_322:
[----:B------:R-:W1:Y:S01]  /*c5a0*/  SYNCS.PHASECHK.TRANS64.TRYWAIT P0, [R9+URZ], R4 ;  /* 0x00000004090075a7 */ /* 0x000e62000800017f */
[----:B------:R-:W-:-:S05]  /*c5b0*/  VIADD R0, R7, 0x1 ;  /* 0x0000000107007836 */ /* 0x000fca0000000000 */
[----:B------:R-:W-:-:S04]  /*c5c0*/  ISETP.NE.AND P1, PT, R0, 0xf, PT ;  /* 0x0000000f0000780c */ /* 0x000fc80003f25270 */
[----:B------:R-:W-:Y:S02]  /*c5d0*/  SEL R3, RZ, 0x1, P1 ;  /* 0x00000001ff037807 */ /* 0x000fe40000800000 */
[----:B------:R-:W-:Y:S02]  /*c5e0*/  SEL R7, R0, RZ, P1 ;  /* 0x000000ff00077207 */ /* 0x000fe40000800000 */
[----:B------:R-:W-:-:S03]  /*c5f0*/  LOP3.LUT R11, R6, R3, RZ, 0x3c, !PT ;  /* 0x00000003060b7212 */ /* 0x000fc600078e3cff */
[----:B------:R-:W-:Y:S01]  /*c600*/  IMAD R6, R7, 0x8, R2 ;  /* 0x0000000807067824 */ /* 0x000fe200078e0202 */
[----:B0-----:R-:W-:Y:S01]  /*c610*/  SHF.L.U32 R5, R11, 0x1f, RZ ;  /* 0x0000001f0b057819 */ /* 0x001fe200000006ff */
[----:B-1----:R-:W-:Y:S06]  /*c620*/  @!P0 BRA `(.L_x_301) ;  /* 0x0000000400ac8947 */ /* 0x002fec0003800000 */
.L_x_323:
[----:B------:R-:W1:Y:S01]  /*c630*/  SYNCS.PHASECHK.TRANS64.TRYWAIT P0, [R6+URZ], R5 ;  /* 0x00000005060075a7 */ /* 0x000e62000800017f */
[----:B------:R-:W-:-:S05]  /*c640*/  VIADD R0, R7, 0x1 ;  /* 0x0000000107007836 */ /* 0x000fca0000000000 */
[----:B------:R-:W-:-:S04]  /*c650*/  ISETP.NE.AND P1, PT, R0, 0xf, PT ;  /* 0x0000000f0000780c */ /* 0x000fc80003f25270 */
[----:B0-----:R-:W-:Y:S02]  /*c660*/  SEL R4, RZ, 0x1, P1 ;  /* 0x00000001ff047807 */ /* 0x001fe40000800000 */
[----:B------:R-:W-:Y:S02]  /*c670*/  SEL R3, R0, RZ, P1 ;  /* 0x000000ff00037207 */ /* 0x000fe40000800000 */
[----:B------:R-:W-:Y:S01]  /*c680*/  LOP3.LUT R0, R11, R4, RZ, 0x3c, !PT ;  /* 0x000000040b007212 */ /* 0x000fe200078e3cff */
[----:B-1----:R-:W-:Y:S06]  /*c690*/  @!P0 BRA `(.L_x_302) ;  /* 0x0000000400a48947 */ /* 0x002fec0003800000 */
.L_x_324:
[----:B------:R-:W-:Y:S01]  /*c6a0*/  IMAD R3, R3, 0x8, R2 ;  /* 0x0000000803037824 */ /* 0x000fe200078e0202 */
[----:B------:R-:W-:-:S07]  /*c6b0*/  SHF.L.U32 R0, R0, 0x1f, RZ ;  /* 0x0000001f00007819 */ /* 0x000fce00000006ff */
.L_x_303:
[----:B-1----:R1:W2:Y:S02]  /*c6c0*/  SYNCS.PHASECHK.TRANS64.TRYWAIT P0, [R3+URZ], R0 ;  /* 0x00000000030075a7 */ /* 0x0022a4000800017f */
[----:B--2---:R-:W-:Y:S05]  /*c6d0*/  @!P0 NANOSLEEP.SYNCS 0x989680 ;  /* 0x009896800000895d */ /* 0x004fea0003900000 */
[----:B------:R-:W2:Y:S02]  /*c6e0*/  @!P0 SYNCS.PHASECHK.TRANS64 P0, [R3+URZ], R0 ;  /* 0x00000000030085a7 */ /* 0x000ea4000800007f */
[----:B--2---:R-:W-:Y:S05]  /*c6f0*/  @!P0 BRA `(.L_x_303) ;  /* 0xfffffffc00f08947 */ /* 0x004fea000383ffff */
.L_x_287:
[----:B------:R-:W-:Y:S05]  /*c700*/  BSYNC B0 ;  /* 0x0000000000007941 */ /* 0x000fea0003800000 */
.L_x_286:
[----:B------:R-:W-:Y:S05]  /*c710*/  EXIT ;  /* 0x000000000000794d */ /* 0x000fea0003800000 */
.L_x_22:
[----:B---3--:R3:W4:Y:S02]  /*c720*/  SYNCS.PHASECHK.TRANS64.TRYWAIT P1, [R3+URZ], R0 ;  /* 0x00000000030075a7 */ /* 0x008724000802017f */
[----:B----4-:R-:W-:Y:S05]  /*c730*/  @!P1 NANOSLEEP.SYNCS 0x989680 ;  /* 0x009896800000995d */ /* 0x010fea0003900000 */
[----:B------:R-:W4:Y:S02]  /*c740*/  @!P1 SYNCS.PHASECHK.TRANS64 P1, [R3+URZ], R0 ;  /* 0x00000000030095a7 */ /* 0x000f24000802007f */
[----:B----4-:R-:W-:Y:S05]  /*c750*/  @!P1 BRA `(.L_x_22) ;  /* 0xfffffffc00f09947 */ /* 0x010fea000383ffff */
[----:B------:R-:W-:Y:S05]  /*c760*/  BRA `(.L_x_21) ;  /* 0xffffff4c00c07947 */ /* 0x000fea000383ffff */
.L_x_27:
[----:B-1----:R-:W-:-:S04]  /*c770*/  IMAD.U32 R6, RZ, RZ, UR7 ;  /* 0x00000007ff067e24 */ /* 0x002fc8000f8e00ff */
[----:B------:R1:W2:Y:S03]  /*c780*/  SYNCS.PHASECHK.TRANS64.TRYWAIT P1, [R6+URZ], R5 ;  /* 0x00000005060075a7 */ /* 0x0002a6000802017f */
[----:B--2---:R-:W-:Y:S05]  /*c790*/  @!P1 NANOSLEEP.SYNCS 0x989680 ;  /* 0x009896800000995d */ /* 0x004fea0003900000 */
[----:B------:R-:W2:Y:S02]  /*c7a0*/  @!P1 SYNCS.PHASECHK.TRANS64 P1, [R6+URZ], R5 ;  /* 0x00000005060095a7 */ /* 0x000ea4000802007f */
[----:B--2---:R-:W-:Y:S05]  /*c7b0*/  @!P1 BRA `(.L_x_27) ;  /* 0xfffffffc00ec9947 */ /* 0x004fea000383ffff */
[----:B------:R-:W-:Y:S05]  /*c7c0*/  BRA `(.L_x_26) ;  /* 0xffffff54007c7947 */ /* 0x000fea000383ffff */
.L_x_274:
[----:B------:R-:W-:Y:S01]  /*c7d0*/  BSSY B1, `(.L_x_304) ;  /* 0x0000006000017945 */ /* 0x000fe20003800000 */
[----:B------:R-:W-:-:S07]  /*c7e0*/  IMAD.MOV.U32 R15, RZ, RZ, -0x1 ;  /* 0xffffffffff0f7424 */ /* 0x000fce00078e00ff */
[----:B------:R-:W-:Y:S05]  /*c7f0*/  WARPSYNC.COLLECTIVE R15, `(.L_x_305) ;  /* 0x000000000f0c7348 */ /* 0x000fea0003c00000 */
[----:B------:R-:W-:Y:S02]  /*c800*/  ELECT P6, UR62, PT ;  /* 0x00000000003e782f */ /* 0x000fe400038c0000 */
[----:B------:R-:W-:Y:S01]  /*c810*/  MOV R14, UR62 ;  /* 0x0000003e000e7c02 */ /* 0x000fe20008000f00 */
[----:B------:R-:W-:Y:S10]  /*c820*/  ENDCOLLECTIVE ;  /* 0x000000000000791b */ /* 0x000ff40003800000 */
.L_x_305:
[----:B------:R-:W-:Y:S05]  /*c830*/  BSYNC B1 ;  /* 0x0000000000017941 */ /* 0x000fea0003800000 */
.L_x_304:
[----:B------:R-:W-:Y:S05]  /*c840*/  BRA `(.L_x_306) ;  /* 0xffffffe800ac7947 */ /* 0x000fea000383ffff */
.L_x_277:
[----:B0-----:R0:W1:Y:S02]  /*c850*/  SYNCS.PHASECHK.TRANS64.TRYWAIT P0, [R20+URZ+0x78], R7 ;  /* 0x00007807140075a7 */ /* 0x001064000800017f */
[----:B-1----:R-:W-:Y:S05]  /*c860*/  @!P0 NANOSLEEP.SYNCS 0x989680 ;  /* 0x009896800000895d */ /* 0x002fea0003900000 */
[----:B------:R-:W1:Y:S02]  /*c870*/  @!P0 SYNCS.PHASECHK.TRANS64 P0, [R20+URZ+0x78], R7 ;  /* 0x00007807140085a7 */ /* 0x000e64000800007f */
[----:B-1----:R-:W-:Y:S05]  /*c880*/  @!P0 BRA `(.L_x_277) ;  /* 0xfffffffc00f08947 */ /* 0x002fea000383ffff */
[----:B------:R-:W-:Y:S05]  /*c890*/  BRA `(.L_x_307) ;  /* 0xffffffe800e87947 */ /* 0x000fea000383ffff */
.L_x_285:
[----:B------:R-:W-:Y:S01]  /*c8a0*/  BSSY B0, `(.L_x_308) ;  /* 0x0000006000007945 */ /* 0x000fe20003800000 */
[----:B------:R-:W-:-:S07]  /*c8b0*/  IMAD.MOV.U32 R15, RZ, RZ, -0x1 ;  /* 0xffffffffff0f7424 */ /* 0x000fce00078e00ff */
[----:B------:R-:W-:Y:S05]  /*c8c0*/  WARPSYNC.COLLECTIVE R15, `(.L_x_309) ;  /* 0x000000000f0c7348 */ /* 0x000fea0003c00000 */
[----:B------:R-:W-:Y:S02]  /*c8d0*/  ELECT P6, UR62, PT ;  /* 0x00000000003e782f */ /* 0x000fe400038c0000 */
[----:B------:R-:W-:Y:S01]  /*c8e0*/  MOV R14, UR62 ;  /* 0x0000003e000e7c02 */ /* 0x000fe20008000f00 */
[----:B------:R-:W-:Y:S10]  /*c8f0*/  ENDCOLLECTIVE ;  /* 0x000000000000791b */ /* 0x000ff40003800000 */
.L_x_309:
[----:B------:R-:W-:Y:S05]  /*c900*/  BSYNC B0 ;  /* 0x0000000000007941 */ /* 0x000fea0003800000 */
.L_x_308:
[----:B------:R-:W-:Y:S05]  /*c910*/  BRA `(.L_x_310) ;  /* 0xfffffff400407947 */ /* 0x000fea000383ffff */
.L_x_289:
[----:B0-----:R0:W1:Y:S02]  /*c920*/  SYNCS.PHASECHK.TRANS64.TRYWAIT P0, [R7+URZ], R4 ;  /* 0x00000004070075a7 */ /* 0x001064000800017f */
[----:B-1----:R-:W-:Y:S05]  /*c930*/  @!P0 NANOSLEEP.SYNCS 0x989680 ;  /* 0x009896800000895d */ /* 0x002fea0003900000 */
[----:B------:R-:W1:Y:S02]  /*c940*/  @!P0 SYNCS.PHASECHK.TRANS64 P0, [R7+URZ], R4 ;  /* 0x00000004070085a7 */ /* 0x000e64000800007f */
[----:B-1----:R-:W-:Y:S05]  /*c950*/  @!P0 BRA `(.L_x_289) ;  /* 0xfffffffc00f08947 */ /* 0x002fea000383ffff */
[----:B------:R-:W-:Y:S05]  /*c960*/  BRA `(.L_x_311) ;  /* 0xfffffff400807947 */ /* 0x000fea000383ffff */
.L_x_290:
[----:B0-----:R0:W1:Y:S02]  /*c970*/  SYNCS.PHASECHK.TRANS64.TRYWAIT P0, [R8+URZ], R5 ;  /* 0x00000005080075a7 */ /* 0x001064000800017f */
[----:B-1----:R-:W-:Y:S05]  /*c980*/  @!P0 NANOSLEEP.SYNCS 0x989680 ;  /* 0x009896800000895d */ /* 0x002fea0003900000 */
[----:B------:R-:W1:Y:S02]  /*c990*/  @!P0 SYNCS.PHASECHK.TRANS64 P0, [R8+URZ], R5 ;  /* 0x00000005080085a7 */ /* 0x000e64000800007f */
[----:B-1----:R-:W-:Y:S05]  /*c9a0*/  @!P0 BRA `(.L_x_290) ;  /* 0xfffffffc00f08947 */ /* 0x002fea000383ffff */
[----:B------:R-:W-:Y:S05]  /*c9b0*/  BRA `(.L_x_312) ;  /* 0xfffffff400907947 */ /* 0x000fea000383ffff */
.L_x_291:
[----:B0-----:R0:W1:Y:S02]  /*c9c0*/  SYNCS.PHASECHK.TRANS64.TRYWAIT P0, [R9+URZ], R4 ;  /* 0x00000004090075a7 */ /* 0x001064000800017f */
[----:B-1----:R-:W-:Y:S05]  /*c9d0*/  @!P0 NANOSLEEP.SYNCS 0x989680 ;  /* 0x009896800000895d */ /* 0x002fea0003900000 */
[----:B------:R-:W1:Y:S02]  /*c9e0*/  @!P0 SYNCS.PHASECHK.TRANS64 P0, [R9+URZ], R4 ;  /* 0x00000004090085a7 */ /* 0x000e64000800007f */
[----:B-1----:R-:W-:Y:S05]  /*c9f0*/  @!P0 BRA `(.L_x_291) ;  /* 0xfffffffc00f08947 */ /* 0x002fea000383ffff */
[----:B------:R-:W-:Y:S05]  /*ca00*/  BRA `(.L_x_313) ;  /* 0xfffffff400a07947 */ /* 0x000fea000383ffff */
.L_x_292:
[----:B0-----:R0:W1:Y:S02]  /*ca10*/  SYNCS.PHASECHK.TRANS64.TRYWAIT P0, [R8+URZ], R5 ;  /* 0x00000005080075a7 */ /* 0x001064000800017f */
[----:B-1----:R-:W-:Y:S05]  /*ca20*/  @!P0 NANOSLEEP.SYNCS 0x989680 ;  /* 0x009896800000895d */ /* 0x002fea0003900000 */
[----:B------:R-:W1:Y:S02]  /*ca30*/  @!P0 SYNCS.PHASECHK.TRANS64 P0, [R8+URZ], R5 ;  /* 0x00000005080085a7 */ /* 0x000e64000800007f */
[----:B-1----:R-:W-:Y:S05]  /*ca40*/  @!P0 BRA `(.L_x_292) ;  /* 0xfffffffc00f08947 */ /* 0x002fea000383ffff */
[----:B------:R-:W-:Y:S05]  /*ca50*/  BRA `(.L_x_314) ;  /* 0xfffffff400b07947 */ /* 0x000fea000383ffff */
.L_x_293:
[----:B0-----:R0:W1:Y:S02]  /*ca60*/  SYNCS.PHASECHK.TRANS64.TRYWAIT P0, [R9+URZ], R4 ;  /* 0x00000004090075a7 */ /* 0x001064000800017f */
[----:B-1----:R-:W-:Y:S05]  /*ca70*/  @!P0 NANOSLEEP.SYNCS 0x989680 ;  /* 0x009896800000895d */ /* 0x002fea0003900000 */
[----:B------:R-:W1:Y:S02]  /*ca80*/  @!P0 SYNCS.PHASECHK.TRANS64 P0, [R9+URZ], R4 ;  /* 0x00000004090085a7 */ /* 0x000e64000800007f */
[----:B-1----:R-:W-:Y:S05]  /*ca90*/  @!P0 BRA `(.L_x_293) ;  /* 0xfffffffc00f08947 */ /* 0x002fea000383ffff */
[----:B------:R-:W-:Y:S05]  /*caa0*/  BRA `(.L_x_315) ;  /* 0xfffffff400c07947 */ /* 0x000fea000383ffff */
.L_x_294:
[----:B0-----:R0:W1:Y:S02]  /*cab0*/  SYNCS.PHASECHK.TRANS64.TRYWAIT P0, [R8+URZ], R5 ;  /* 0x00000005080075a7 */ /* 0x001064000800017f */
[----:B-1----:R-:W-:Y:S05]  /*cac0*/  @!P0 NANOSLEEP.SYNCS 0x989680 ;  /* 0x009896800000895d */ /* 0x002fea0003900000 */
[----:B------:R-:W1:Y:S02]  /*cad0*/  @!P0 SYNCS.PHASECHK.TRANS64 P0, [R8+URZ], R5 ;  /* 0x00000005080085a7 */ /* 0x000e64000800007f */
[----:B-1----:R-:W-:Y:S05]  /*cae0*/  @!P0 BRA `(.L_x_294) ;  /* 0xfffffffc00f08947 */ /* 0x002fea000383ffff */
[----:B------:R-:W-:Y:S05]  /*caf0*/  BRA `(.L_x_316) ;  /* 0xfffffff400d07947 */ /* 0x000fea000383ffff */
.L_x_295:
[----:B0-----:R0:W1:Y:S02]  /*cb00*/  SYNCS.PHASECHK.TRANS64.TRYWAIT P0, [R9+URZ], R4 ;  /* 0x00000004090075a7 */ /* 0x001064000800017f */
[----:B-1----:R-:W-:Y:S05]  /*cb10*/  @!P0 NANOSLEEP.SYNCS 0x989680 ;  /* 0x009896800000895d */ /* 0x002fea0003900000 */
[----:B------:R-:W1:Y:S02]  /*cb20*/  @!P0 SYNCS.PHASECHK.TRANS64 P0, [R9+URZ], R4 ;  /* 0x00000004090085a7 */ /* 0x000e64000800007f */
[----:B-1----:R-:W-:Y:S05]  /*cb30*/  @!P0 BRA `(.L_x_295) ;  /* 0xfffffffc00f08947 */ /* 0x002fea000383ffff */
[----:B------:R-:W-:Y:S05]  /*cb40*/  BRA `(.L_x_317) ;  /* 0xfffffff400e07947 */ /* 0x000fea000383ffff */
.L_x_296:
[----:B0-----:R0:W1:Y:S02]  /*cb50*/  SYNCS.PHASECHK.TRANS64.TRYWAIT P0, [R8+URZ], R5 ;  /* 0x00000005080075a7 */ /* 0x001064000800017f */
[----:B-1----:R-:W-:Y:S05]  /*cb60*/  @!P0 NANOSLEEP.SYNCS 0x989680 ;  /* 0x009896800000895d */ /* 0x002fea0003900000 */
[----:B------:R-:W1:Y:S02]  /*cb70*/  @!P0 SYNCS.PHASECHK.TRANS64 P0, [R8+URZ], R5 ;  /* 0x00000005080085a7 */ /* 0x000e64000800007f */
[----:B-1----:R-:W-:Y:S05]  /*cb80*/  @!P0 BRA `(.L_x_296) ;  /* 0xfffffffc00f08947 */ /* 0x002fea000383ffff */
[----:B------:R-:W-:Y:S05]  /*cb90*/  BRA `(.L_x_318) ;  /* 0xfffffff400f07947 */ /* 0x000fea000383ffff */
.L_x_297:
[----:B0-----:R0:W1:Y:S02]  /*cba0*/  SYNCS.PHASECHK.TRANS64.TRYWAIT P0, [R9+URZ], R4 ;  /* 0x00000004090075a7 */ /* 0x001064000800017f */
[----:B-1----:R-:W-:Y:S05]  /*cbb0*/  @!P0 NANOSLEEP.SYNCS 0x989680 ;  /* 0x009896800000895d */ /* 0x002fea0003900000 */
[----:B------:R-:W1:Y:S02]  /*cbc0*/  @!P0 SYNCS.PHASECHK.TRANS64 P0, [R9+URZ], R4 ;  /* 0x00000004090085a7 */ /* 0x000e64000800007f */
[----:B-1----:R-:W-:Y:S05]  /*cbd0*/  @!P0 BRA `(.L_x_297) ;  /* 0xfffffffc00f08947 */ /* 0x002fea000383ffff */
[----:B------:R-:W-:Y:S05]  /*cbe0*/  BRA `(.L_x_319) ;  /* 0xfffffff800007947 */ /* 0x000fea000383ffff */
.L_x_298:
[----:B0-----:R0:W1:Y:S02]  /*cbf0*/  SYNCS.PHASECHK.TRANS64.TRYWAIT P0, [R8+URZ], R5 ;  /* 0x00000005080075a7 */ /* 0x001064000800017f */
[----:B-1----:R-:W-:Y:S05]  /*cc00*/  @!P0 NANOSLEEP.SYNCS 0x989680 ;  /* 0x009896800000895d */ /* 0x002fea0003900000 */
[----:B------:R-:W1:Y:S02]  /*cc10*/  @!P0 SYNCS.PHASECHK.TRANS64 P0, [R8+URZ], R5 ;  /* 0x00000005080085a7 */ /* 0x000e64000800007f */
[----:B-1----:R-:W-:Y:S05]  /*cc20*/  @!P0 BRA `(.L_x_298) ;  /* 0xfffffffc00f08947 */ /* 0x002fea000383ffff */
[----:B------:R-:W-:Y:S05]  /*cc30*/  BRA `(.L_x_320) ;  /* 0xfffffff800107947 */ /* 0x000fea000383ffff */
.L_x_299:
[----:B0-----:R0:W1:Y:S02]  /*cc40*/  SYNCS.PHASECHK.TRANS64.TRYWAIT P0, [R9+URZ], R4 ;  /* 0x00000004090075a7 */ /* 0x001064000800017f */
[----:B-1----:R-:W-:Y:S05]  /*cc50*/  @!P0 NANOSLEEP.SYNCS 0x989680 ;  /* 0x009896800000895d */ /* 0x002fea0003900000 */
[----:B------:R-:W1:Y:S02]  /*cc60*/  @!P0 SYNCS.PHASECHK.TRANS64 P0, [R9+URZ], R4 ;  /* 0x00000004090085a7 */ /* 0x000e64000800007f */
[----:B-1----:R-:W-:Y:S05]  /*cc70*/  @!P0 BRA `(.L_x_299) ;  /* 0xfffffffc00f08947 */ /* 0x002fea000383ffff */
[----:B------:R-:W-:Y:S05]  /*cc80*/  BRA `(.L_x_321) ;  /* 0xfffffff800207947 */ /* 0x000fea000383ffff */
.L_x_300:
[----:B0-----:R0:W1:Y:S02]  /*cc90*/  SYNCS.PHASECHK.TRANS64.TRYWAIT P0, [R8+URZ], R5 ;  /* 0x00000005080075a7 */ /* 0x001064000800017f */
[----:B-1----:R-:W-:Y:S05]  /*cca0*/  @!P0 NANOSLEEP.SYNCS 0x989680 ;  /* 0x009896800000895d */ /* 0x002fea0003900000 */
[----:B------:R-:W1:Y:S02]  /*ccb0*/  @!P0 SYNCS.PHASECHK.TRANS64 P0, [R8+URZ], R5 ;  /* 0x00000005080085a7 */ /* 0x000e64000800007f */
[----:B-1----:R-:W-:Y:S05]  /*ccc0*/  @!P0 BRA `(.L_x_300) ;  /* 0xfffffffc00f08947 */ /* 0x002fea000383ffff */
[----:B------:R-:W-:Y:S05]  /*ccd0*/  BRA `(.L_x_322) ;  /* 0xfffffff800307947 */ /* 0x000fea000383ffff */
.L_x_301:
[----:B0-----:R0:W1:Y:S02]  /*cce0*/  SYNCS.PHASECHK.TRANS64.TRYWAIT P0, [R9+URZ], R4 ;  /* 0x00000004090075a7 */ /* 0x001064000800017f */
[----:B-1----:R-:W-:Y:S05]  /*ccf0*/  @!P0 NANOSLEEP.SYNCS 0x989680 ;  /* 0x009896800000895d */ /* 0x002fea0003900000 */
[----:B------:R-:W1:Y:S02]  /*cd00*/  @!P0 SYNCS.PHASECHK.TRANS64 P0, [R9+URZ], R4 ;  /* 0x00000004090085a7 */ /* 0x000e64000800007f */
[----:B-1----:R-:W-:Y:S05]  /*cd10*/  @!P0 BRA `(.L_x_301) ;  /* 0xfffffffc00f08947 */ /* 0x002fea000383ffff */
[----:B------:R-:W-:Y:S05]  /*cd20*/  BRA `(.L_x_323) ;  /* 0xfffffff800407947 */ /* 0x000fea000383ffff */
.L_x_302:
[----:B0-----:R0:W1:Y:S02]  /*cd30*/  SYNCS.PHASECHK.TRANS64.TRYWAIT P0, [R6+URZ], R5 ;  /* 0x00000005060075a7 */ /* 0x001064000800017f */
[----:B-1----:R-:W-:Y:S05]  /*cd40*/  @!P0 NANOSLEEP.SYNCS 0x989680 ;  /* 0x009896800000895d */ /* 0x002fea0003900000 */
[----:B------:R-:W1:Y:S02]  /*cd50*/  @!P0 SYNCS.PHASECHK.TRANS64 P0, [R6+URZ], R5 ;  /* 0x00000005060085a7 */ /* 0x000e64000800007f */
[----:B-1----:R-:W-:Y:S05]  /*cd60*/  @!P0 BRA `(.L_x_302) ;  /* 0xfffffffc00f08947 */ /* 0x002fea000383ffff */
[----:B------:R-:W-:Y:S05]  /*cd70*/  BRA `(.L_x_324) ;  /* 0xfffffff800487947 */ /* 0x000fea000383ffff */
.L_x_325:
[----:B------:R-:W-:-:S00]  /*cd80*/  BRA `(.L_x_325) ;  /* 0xfffffffc00fc7947 */ /* 0x000fc0000383ffff */
[----:B------:R-:W-:-:S00]  /*cd90*/  NOP ;  /* 0x0000000000007918 */ /* 0x000fc00000000000 */
        /* <DEDUP_REMOVED lines=14> */
.L_x_326:


//--------------------- .nv.global.init           --------------------------
	.section	.nv.global.init,"aw",@progbits
.nv.global.init:
	.type		$str$22,@object
	.size		$str$22,($str$23 - $str$22)
$str$22:
        /*0000*/ 	.byte	0x6b, 0x5f, 0x74, 0x69, 0x6c, 0x65, 0x5f, 0x63, 0x6f, 0x75, 0x6e, 0x74, 0x20, 0x3e, 0x3d, 0x20
        /*0010*/ 	.byte	0x31, 0x00
	.type		$str$23,@object
	.size		$str$23,(__unnamed_1 - $str$23)
$str$23:
        /*0012*/ 	.byte	0x2f, 0x74, 0x6d, 0x70, 0x2f, 0x63, 0x75, 0x74, 0x6c, 0x61, 0x73, 0x73, 0x5f, 0x73, 0x77, 0x65
        /*0022*/ 	.byte	0x65, 0x70, 0x5f, 0x73, 0x72, 0x63, 0x2f, 0x69, 0x6e, 0x63, 0x6c, 0x75, 0x64, 0x65, 0x2f, 0x63
        /*0032*/ 	.byte	0x75, 0x74, 0x6c, 0x61, 0x73, 0x73, 0x2f, 0x67, 0x65, 0x6d, 0x6d, 0x2f, 0x63, 0x6f, 0x6c, 0x6c
        /*0042*/ 	.byte	0x65, 0x63, 0x74, 0x69, 0x76, 0x65, 0x2f, 0x73, 0x6d, 0x39, 0x30, 0x5f, 0x6d, 0x6d, 0x61, 0x5f
        /*0052*/ 	.byte	0x74, 0x6d, 0x61, 0x5f, 0x67, 0x6d, 0x6d, 0x61, 0x5f, 0x73, 0x73, 0x5f, 0x77, 0x61, 0x72, 0x70
        /*0062*/ 	.byte	0x73, 0x70, 0x65, 0x63, 0x69, 0x61, 0x6c, 0x69, 0x7a, 0x65, 0x64, 0x2e, 0x68, 0x70, 0x70, 0x00
	.type		__unnamed_1,@object
	.size		__unnamed_1,(.L_0 - __unnamed_1)
__unnamed_1:
        /*0072*/ 	.byte	0x76, 0x6f, 0x69, 0x64, 0x20, 0x63, 0x75, 0x74, 0x6c, 0x61, 0x73, 0x73, 0x3a, 0x3a, 0x67, 0x65
        /* <DEDUP_REMOVED lines=180> */
        /*0bc2*/ 	.byte	0x75, 0x74, 0x65, 0x3a, 0x3a, 0x69, 0x64, 0x65, 0x6e, 0x74, 0x69, 0x74, 0x79, 0x5d, 0x00
.L_0:


//--------------------- .nv.shared._ZN7cutlass13device_kernelINS_4gemm6kernel13GemmUniversalIN4cute5tupleIJiiiiEEENS1_10collective13CollectiveMmaINS1_34MainloopSm90TmaGmmaWarpSpecializedILi15ENS5_IJNS4_1CILi2EEENSA_ILi1EEESC_EEENS1_35KernelTmaWarpSpecializedCooperativeEEENS5_IJNSA_ILi384EEENSA_ILi80EEENSA_ILi16EEEEEENS_10bfloat16_tENS5_IJlSC_lEEESK_SL_NS4_8TiledMMAINS4_8MMA_AtomIJNS4_4SM904GMMA27MMA_64x16x16_F32BF16BF16_SSILNSP_5MajorE0ELSR_0ELNSP_7ScaleInE1ELSS_1EEEEEENS4_6LayoutISD_NS5_IJSC_NSA_ILi0EEESW_EEEEENS5_IJNS4_10UnderscoreESZ_SZ_EEEEENS4_13SM90_TMA_LOADENS4_14ComposedLayoutINS4_7SwizzleILi1ELi4ELi3EEENS4_18smem_ptr_flag_bitsILi16EEENSV_INS5_IJNSA_ILi8EEESI_EEENS5_IJSI_SC_EEEEEEEvNS4_8identityENS4_23SM90_TMA_LOAD_MULTICASTES1C_vS1D_EENS_8epilogue10collective6detail29Sm90TmaWarpSpecializedAdapterINS1H_15DefaultEpilogueISK_SL_SL_NS1G_6thread17LinearCombinationISK_Li1EffLNS1L_9ScaleType4KindE0ELNS_15FloatRoundStyleE2ESK_EENS1_15EpilogueDefaultEEEEEvvEEEEvNT_6ParamsE --------------------------
	.section	.nv.shared._ZN7cutlass13device_kernelINS_4gemm6kernel13GemmUniversalIN4cute5tupleIJiiiiEEENS1_10collective13CollectiveMmaINS1_34MainloopSm90TmaGmmaWarpSpecializedILi15ENS5_IJNS4_1CILi2EEENSA_ILi1EEESC_EEENS1_35KernelTmaWarpSpecializedCooperativeEEENS5_IJNSA_ILi384EEENSA_ILi80EEENSA_ILi16EEEEEENS_10bfloat16_tENS5_IJlSC_lEEESK_SL_NS4_8TiledMMAINS4_8MMA_AtomIJNS4_4SM904GMMA27MMA_64x16x16_F32BF16BF16_SSILNSP_5MajorE0ELSR_0ELNSP_7ScaleInE1ELSS_1EEEEEENS4_6LayoutISD_NS5_IJSC_NSA_ILi0EEESW_EEEEENS5_IJNS4_10UnderscoreESZ_SZ_EEEEENS4_13SM90_TMA_LOADENS4_14ComposedLayoutINS4_7SwizzleILi1ELi4ELi3EEENS4_18smem_ptr_flag_bitsILi16EEENSV_INS5_IJNSA_ILi8EEESI_EEENS5_IJSI_SC_EEEEEEEvNS4_8identityENS4_23SM90_TMA_LOAD_MULTICASTES1C_vS1D_EENS_8epilogue10collective6detail29Sm90TmaWarpSpecializedAdapterINS1H_15DefaultEpilogueISK_SL_SL_NS1G_6thread17LinearCombinationISK_Li1EffLNS1L_9ScaleType4KindE0ELNS_15FloatRoundStyleE2ESK_EENS1_15EpilogueDefaultEEEEEvvEEEEvNT_6ParamsE,"aw",@nobits
	.sectionflags	@""
	.align	16
	.zero		1024


//--------------------- .nv.shared.reserved.0     --------------------------
	.section	.nv.shared.reserved.0,"aw",@nobits
	.weak		__nv_reservedSMEM_offset_0_alias
	.size		__nv_reservedSMEM_offset_0_alias, 0, 0
	.other		__nv_reservedSMEM_offset_0_alias,@"STO_CUDA_RESERVED_SHARED STV_DEFAULT"
__nv_reservedSMEM_offset_0_alias:
	.zero		0


//--------------------- .nv.global                --------------------------
	.section	.nv.global,"aw",@nobits
.nv.global:
	.type		_ZN39_INTERNAL_20b67d95_4_k_cu_e5362524_57144cute1_E,@object
	.size		_ZN39_INTERNAL_20b67d95_4_k_cu_e5362524_57144cute1_E,(_ZN39_INTERNAL_20b67d95_4_k_cu_e5362524_57144cuda3std3__45__cpo6cbeginE - _ZN39_INTERNAL_20b67d95_4_k_cu_e5362524_57144cute1_E)
_ZN39_INTERNAL_20b67d95_4_k_cu_e5362524_57144cute1_E:
	.zero		1
	.type		_ZN39_INTERNAL_20b67d95_4_k_cu_e5362524_57144cuda3std3__45__cpo6cbeginE,@object
	.size		_ZN39_INTERNAL_20b67d95_4_k_cu_e5362524_57144cuda3std3__45__cpo6cbeginE,(_ZN39_INTERNAL_20b67d95_4_k_cu_e5362524_57144cuda3std3__48in_placeE - _ZN39_INTERNAL_20b67d95_4_k_cu_e5362524_57144cuda3std3__45__cpo6cbeginE)
_ZN39_INTERNAL_20b67d95_4_k_cu_e5362524_57144cuda3std3__45__cpo6cbeginE:
	.zero		1
	.type		_ZN39_INTERNAL_20b67d95_4_k_cu_e5362524_57144cuda3std3__48in_placeE,@object
	.size		_ZN39_INTERNAL_20b67d95_4_k_cu_e5362524_57144cuda3std3__48in_placeE,(_ZN39_INTERNAL_20b67d95_4_k_cu_e5362524_57144cuda3std6ranges3__45__cpo9iter_moveE - _ZN39_INTERNAL_20b67d95_4_k_cu_e5362524_57144cuda3std3__48in_placeE)
_ZN39_INTERNAL_20b67d95_4_k_cu_e5362524_57144cuda3std3__48in_placeE:
	.zero		1
	.type		_ZN39_INTERNAL_20b67d95_4_k_cu_e5362524_57144cuda3std6ranges3__45__cpo9iter_moveE,@object
	.size		_ZN39_INTERNAL_20b67d95_4_k_cu_e5362524_57144cuda3std6ranges3__45__cpo9iter_moveE,(_ZN39_INTERNAL_20b67d95_4_k_cu_e5362524_57144cuda3std3__45__cpo5beginE - _ZN39_INTERNAL_20b67d95_4_k_cu_e5362524_57144cuda3std6ranges3__45__cpo9iter_moveE)
_ZN39_INTERNAL_20b67d95_4_k_cu_e5362524_57144cuda3std6ranges3__45__cpo9iter_moveE:
	.zero		1
	.type		_ZN39_INTERNAL_20b67d95_4_k_cu_e5362524_57144cuda3std3__45__cpo5beginE,@object
	.size		_ZN39_INTERNAL_20b67d95_4_k_cu_e5362524_57144cuda3std3__45__cpo5beginE,(_ZN39_INTERNAL_20b67d95_4_k_cu_e5362524_57144cuda3std3__441_GLOBAL__N__20b67d95_4_k_cu_e5362524_57146ignoreE - _ZN39_INTERNAL_20b67d95_4_k_cu_e5362524_57144cuda3std3__45__cpo5beginE)
_ZN39_INTERNAL_20b67d95_4_k_cu_e5362524_57144cuda3std3__45__cpo5beginE:
	.zero		1
	.type		_ZN39_INTERNAL_20b67d95_4_k_cu_e5362524_57144cuda3std3__441_GLOBAL__N__20b67d95_4_k_cu_e5362524_57146ignoreE,@object
	.size		_ZN39_INTERNAL_20b67d95_4_k_cu_e5362524_57144cuda3std3__441_GLOBAL__N__20b67d95_4_k_cu_e5362524_57146ignoreE,(_ZN39_INTERNAL_20b67d95_4_k_cu_e5362524_57144cute7productE - _ZN39_INTERNAL_20b67d95_4_k_cu_e5362524_57144cuda3std3__441_GLOBAL__N__20b67d95_4_k_cu_e5362524_57146ignoreE)
_ZN39_INTERNAL_20b67d95_4_k_cu_e5362524_57144cuda3std3__441_GLOBAL__N__20b67d95_4_k_cu_e5362524_57146ignoreE:
	.zero		1
	.type		_ZN39_INTERNAL_20b67d95_4_k_cu_e5362524_57144cute7productE,@object
	.size		_ZN39_INTERNAL_20b67d95_4_k_cu_e5362524_57144cute7productE,(_ZN39_INTERNAL_20b67d95_4_k_cu_e5362524_57144cuda3std3__45__cpo3endE - _ZN39_INTERNAL_20b67d95_4_k_cu_e5362524_57144cute7productE)
_ZN39_INTERNAL_20b67d95_4_k_cu_e5362524_57144cute7productE:
	.zero		1
	.type		_ZN39_INTERNAL_20b67d95_4_k_cu_e5362524_57144cuda3std3__45__cpo3endE,@object
	.size		_ZN39_INTERNAL_20b67d95_4_k_cu_e5362524_57144cuda3std3__45__cpo3endE,(_ZN39_INTERNAL_20b67d95_4_k_cu_e5362524_57144cuda3std3__419piecewise_constructE - _ZN39_INTERNAL_20b67d95_4_k_cu_e5362524_57144cuda3std3__45__cpo3endE)
_ZN39_INTERNAL_20b67d95_4_k_cu_e5362524_57144cuda3std3__45__cpo3endE:
	.zero		1
	.type		_ZN39_INTERNAL_20b67d95_4_k_cu_e5362524_57144cuda3std3__419piecewise_constructE,@object
	.size		_ZN39_INTERNAL_20b67d95_4_k_cu_e5362524_57144cuda3std3__419piecewise_constructE,(_ZN39_INTERNAL_20b67d95_4_k_cu_e5362524_57144cuda3std3__45__cpo4cendE - _ZN39_INTERNAL_20b67d95_4_k_cu_e5362524_57144cuda3std3__419piecewise_constructE)
_ZN39_INTERNAL_20b67d95_4_k_cu_e5362524_57144cuda3std3__419piecewise_constructE:
	.zero		1
	.type		_ZN39_INTERNAL_20b67d95_4_k_cu_e5362524_57144cuda3std3__45__cpo4cendE,@object
	.size		_ZN39_INTERNAL_20b67d95_4_k_cu_e5362524_57144cuda3std3__45__cpo4cendE,(_ZN39_INTERNAL_20b67d95_4_k_cu_e5362524_57144cuda3std6ranges3__45__cpo4swapE - _ZN39_INTERNAL_20b67d95_4_k_cu_e5362524_57144cuda3std3__45__cpo4cendE)
_ZN39_INTERNAL_20b67d95_4_k_cu_e5362524_57144cuda3std3__45__cpo4cendE:
	.zero		1
	.type		_ZN39_INTERNAL_20b67d95_4_k_cu_e5362524_57144cuda3std6ranges3__45__cpo4swapE,@object
	.size		_ZN39_INTERNAL_20b67d95_4_k_cu_e5362524_57144cuda3std6ranges3__45__cpo4swapE,(.L_8 - _ZN39_INTERNAL_20b67d95_4_k_cu_e5362524_57144cuda3std6ranges3__45__cpo4swapE)
_ZN39_INTERNAL_20b67d95_4_k_cu_e5362524_57144cuda3std6ranges3__45__cpo4swapE:
	.zero		1
.L_8:


//--------------------- .nv.constant0._ZN7cutlass13device_kernelINS_4gemm6kernel13GemmUniversalIN4cute5tupleIJiiiiEEENS1_10collective13CollectiveMmaINS1_34MainloopSm90TmaGmmaWarpSpecializedILi15ENS5_IJNS4_1CILi2EEENSA_ILi1EEESC_EEENS1_35KernelTmaWarpSpecializedCooperativeEEENS5_IJNSA_ILi384EEENSA_ILi80EEENSA_ILi16EEEEEENS_10bfloat16_tENS5_IJlSC_lEEESK_SL_NS4_8TiledMMAINS4_8MMA_AtomIJNS4_4SM904GMMA27MMA_64x16x16_F32BF16BF16_SSILNSP_5MajorE0ELSR_0ELNSP_7ScaleInE1ELSS_1EEEEEENS4_6LayoutISD_NS5_IJSC_NSA_ILi0EEESW_EEEEENS5_IJNS4_10UnderscoreESZ_SZ_EEEEENS4_13SM90_TMA_LOADENS4_14ComposedLayoutINS4_7SwizzleILi1ELi4ELi3EEENS4_18smem_ptr_flag_bitsILi16EEENSV_INS5_IJNSA_ILi8EEESI_EEENS5_IJSI_SC_EEEEEEEvNS4_8identityENS4_23SM90_TMA_LOAD_MULTICASTES1C_vS1D_EENS_8epilogue10collective6detail29Sm90TmaWarpSpecializedAdapterINS1H_15DefaultEpilogueISK_SL_SL_NS1G_6thread17LinearCombinationISK_Li1EffLNS1L_9ScaleType4KindE0ELNS_15FloatRoundStyleE2ESK_EENS1_15EpilogueDefaultEEEEEvvEEEEvNT_6ParamsE --------------------------
	.section	.nv.constant0._ZN7cutlass13device_kernelINS_4gemm6kernel13GemmUniversalIN4cute5tupleIJiiiiEEENS1_10collective13CollectiveMmaINS1_34MainloopSm90TmaGmmaWarpSpecializedILi15ENS5_IJNS4_1CILi2EEENSA_ILi1EEESC_EEENS1_35KernelTmaWarpSpecializedCooperativeEEENS5_IJNSA_ILi384EEENSA_ILi80EEENSA_ILi16EEEEEENS_10bfloat16_tENS5_IJlSC_lEEESK_SL_NS4_8TiledMMAINS4_8MMA_AtomIJNS4_4SM904GMMA27MMA_64x16x16_F32BF16BF16_SSILNSP_5MajorE0ELSR_0ELNSP_7ScaleInE1ELSS_1EEEEEENS4_6LayoutISD_NS5_IJSC_NSA_ILi0EEESW_EEEEENS5_IJNS4_10UnderscoreESZ_SZ_EEEEENS4_13SM90_TMA_LOADENS4_14ComposedLayoutINS4_7SwizzleILi1ELi4ELi3EEENS4_18smem_ptr_flag_bitsILi16EEENSV_INS5_IJNSA_ILi8EEESI_EEENS5_IJSI_SC_EEEEEEEvNS4_8identityENS4_23SM90_TMA_LOAD_MULTICASTES1C_vS1D_EENS_8epilogue10collective6detail29Sm90TmaWarpSpecializedAdapterINS1H_15DefaultEpilogueISK_SL_SL_NS1G_6thread17LinearCombinationISK_Li1EffLNS1L_9ScaleType4KindE0ELNS_15FloatRoundStyleE2ESK_EENS1_15EpilogueDefaultEEEEEvvEEEEvNT_6ParamsE,"a",@progbits
	.sectionflags	@""
	.align	4
.nv.constant0._ZN7cutlass13device_kernelINS_4gemm6kernel13GemmUniversalIN4cute5tupleIJiiiiEEENS1_10collective13CollectiveMmaINS1_34MainloopSm90TmaGmmaWarpSpecializedILi15ENS5_IJNS4_1CILi2EEENSA_ILi1EEESC_EEENS1_35KernelTmaWarpSpecializedCooperativeEEENS5_IJNSA_ILi384EEENSA_ILi80EEENSA_ILi16EEEEEENS_10bfloat16_tENS5_IJlSC_lEEESK_SL_NS4_8TiledMMAINS4_8MMA_AtomIJNS4_4SM904GMMA27MMA_64x16x16_F32BF16BF16_SSILNSP_5MajorE0ELSR_0ELNSP_7ScaleInE1ELSS_1EEEEEENS4_6LayoutISD_NS5_IJSC_NSA_ILi0EEESW_EEEEENS5_IJNS4_10UnderscoreESZ_SZ_EEEEENS4_13SM90_TMA_LOADENS4_14ComposedLayoutINS4_7SwizzleILi1ELi4ELi3EEENS4_18smem_ptr_flag_bitsILi16EEENSV_INS5_IJNSA_ILi8EEESI_EEENS5_IJSI_SC_EEEEEEEvNS4_8identityENS4_23SM90_TMA_LOAD_MULTICASTES1C_vS1D_EENS_8epilogue10collective6detail29Sm90TmaWarpSpecializedAdapterINS1H_15DefaultEpilogueISK_SL_SL_NS1G_6thread17LinearCombinationISK_Li1EffLNS1L_9ScaleType4KindE0ELNS_15FloatRoundStyleE2ESK_EENS1_15EpilogueDefaultEEEEEvvEEEEvNT_6ParamsE:
	.zero		1664


//--------------------- SYMBOLS --------------------------

	.type		.nv.reservedSmem.offset0,@object
	.size		.nv.reservedSmem.offset0,0x4
	.type		__assertfail,@function
